//
// Generated by NVIDIA NVVM Compiler
//
// Compiler Build ID: CL-36424714
// Cuda compilation tools, release 13.0, V13.0.88
// Based on NVVM 20.0.0
//

.version 9.0
.target sm_100
.address_size 64

	// .globl	_Z18temperatura_kerneliP6float4S0_Pf
.extern .shared .align 16 .b8 shPozycja[];

.visible .entry _Z18temperatura_kerneliP6float4S0_Pf(
	.param .u32 _Z18temperatura_kerneliP6float4S0_Pf_param_0,
	.param .u64 .ptr .align 1 _Z18temperatura_kerneliP6float4S0_Pf_param_1,
	.param .u64 .ptr .align 1 _Z18temperatura_kerneliP6float4S0_Pf_param_2,
	.param .u64 .ptr .align 1 _Z18temperatura_kerneliP6float4S0_Pf_param_3
)
{
	.reg .pred 	%p<2>;
	.reg .b32 	%r<6>;
	.reg .b32 	%f<10>;
	.reg .b64 	%rd<12>;

	ld.param.u32 	%r2, [_Z18temperatura_kerneliP6float4S0_Pf_param_0];
	ld.param.u64 	%rd1, [_Z18temperatura_kerneliP6float4S0_Pf_param_1];
	ld.param.u64 	%rd2, [_Z18temperatura_kerneliP6float4S0_Pf_param_2];
	ld.param.u64 	%rd3, [_Z18temperatura_kerneliP6float4S0_Pf_param_3];
	mov.u32 	%r3, %tid.x;
	mov.u32 	%r4, %ntid.x;
	mov.u32 	%r5, %ctaid.x;
	mad.lo.s32 	%r1, %r4, %r5, %r3;
	setp.ge.s32 	%p1, %r1, %r2;
	@%p1 bra 	$L__BB0_2;
	cvta.to.global.u64 	%rd4, %rd2;
	cvta.to.global.u64 	%rd5, %rd1;
	cvta.to.global.u64 	%rd6, %rd3;
	mul.wide.s32 	%rd7, %r1, 16;
	add.s64 	%rd8, %rd4, %rd7;
	.pragma "used_bytes_mask 4095";
	ld.global.v4.f32 	{%f1, %f2, %f3, %f4}, [%rd8];
	add.s64 	%rd9, %rd5, %rd7;
	ld.global.f32 	%f5, [%rd9+12];
	mul.f32 	%f6, %f2, %f2;
	fma.rn.f32 	%f7, %f1, %f1, %f6;
	fma.rn.f32 	%f8, %f3, %f3, %f7;
	mul.f32 	%f9, %f5, %f8;
	mul.wide.s32 	%rd10, %r1, 4;
	add.s64 	%rd11, %rd6, %rd10;
	st.global.f32 	[%rd11], %f9;
$L__BB0_2:
	ret;

}
	// .globl	_Z16licz_krok_kerneliifP6float4S0_
.visible .entry _Z16licz_krok_kerneliifP6float4S0_(
	.param .u32 _Z16licz_krok_kerneliifP6float4S0__param_0,
	.param .u32 _Z16licz_krok_kerneliifP6float4S0__param_1,
	.param .f32 _Z16licz_krok_kerneliifP6float4S0__param_2,
	.param .u64 .ptr .align 1 _Z16licz_krok_kerneliifP6float4S0__param_3,
	.param .u64 .ptr .align 1 _Z16licz_krok_kerneliifP6float4S0__param_4
)
{
	.reg .pred 	%p<10>;
	.reg .b32 	%r<43>;
	.reg .b32 	%f<237>;
	.reg .b64 	%rd<10>;
	.reg .b64 	%fd<15>;

	ld.param.u32 	%r18, [_Z16licz_krok_kerneliifP6float4S0__param_0];
	ld.param.u32 	%r19, [_Z16licz_krok_kerneliifP6float4S0__param_1];
	ld.param.f32 	%f46, [_Z16licz_krok_kerneliifP6float4S0__param_2];
	ld.param.u64 	%rd5, [_Z16licz_krok_kerneliifP6float4S0__param_3];
	ld.param.u64 	%rd4, [_Z16licz_krok_kerneliifP6float4S0__param_4];
	cvta.to.global.u64 	%rd1, %rd5;
	mov.u32 	%r1, %tid.x;
	mov.u32 	%r2, %ntid.x;
	mov.u32 	%r20, %ctaid.x;
	mad.lo.s32 	%r3, %r2, %r20, %r1;
	setp.ge.s32 	%p1, %r3, %r18;
	@%p1 bra 	$L__BB1_13;
	cvta.to.global.u64 	%rd6, %rd4;
	mul.wide.s32 	%rd7, %r3, 16;
	add.s64 	%rd2, %rd1, %rd7;
	ld.global.v4.f32 	{%f5, %f6, %f7, %f8}, [%rd2];
	add.s64 	%rd3, %rd6, %rd7;
	ld.global.v4.f32 	{%f9, %f10, %f11, %f12}, [%rd3];
	setp.lt.s32 	%p2, %r18, 1;
	mov.f32 	%f233, 0f00000000;
	mov.f32 	%f232, %f233;
	mov.f32 	%f231, %f233;
	@%p2 bra 	$L__BB1_12;
	shl.b32 	%r22, %r1, 4;
	mov.u32 	%r23, shPozycja;
	add.s32 	%r4, %r23, %r22;
	and.b32  	%r5, %r2, 2044;
	and.b32  	%r24, %r2, -4;
	neg.s32 	%r6, %r24;
	mov.f32 	%f231, 0f00000000;
	mov.b32 	%r37, 0;
	mov.u32 	%r38, %r37;
	mov.f32 	%f232, %f231;
	mov.f32 	%f233, %f231;
$L__BB1_3:
	setp.lt.u32 	%p3, %r2, 4;
	mad.lo.s32 	%r26, %r38, %r2, %r1;
	mul.wide.s32 	%rd8, %r26, 16;
	add.s64 	%rd9, %rd1, %rd8;
	ld.global.v4.f32 	{%f50, %f51, %f52, %f53}, [%rd9];
	st.shared.v4.f32 	[%r4], {%f50, %f51, %f52, %f53};
	bar.sync 	0;
	mov.b32 	%r42, 0;
	@%p3 bra 	$L__BB1_6;
	mov.u32 	%r28, shPozycja;
	add.s32 	%r39, %r28, 32;
	mov.u32 	%r40, %r6;
$L__BB1_5:
	.pragma "nounroll";
	.pragma "used_bytes_mask 4095";
	ld.shared.v4.f32 	{%f54, %f55, %f56, %f57}, [%r39+-32];
	sub.f32 	%f58, %f54, %f5;
	sub.f32 	%f59, %f55, %f6;
	sub.f32 	%f60, %f56, %f7;
	mul.f32 	%f61, %f59, %f59;
	fma.rn.f32 	%f62, %f58, %f58, %f61;
	fma.rn.f32 	%f63, %f60, %f60, %f62;
	rcp.rn.f32 	%f64, %f63;
	mul.f32 	%f65, %f64, %f64;
	mul.f32 	%f66, %f64, %f65;
	mul.f32 	%f67, %f64, %f66;
	mul.f32 	%f68, %f67, %f67;
	div.rn.f32 	%f69, %f68, %f64;
	add.f32 	%f70, %f69, %f69;
	sub.f32 	%f71, %f70, %f67;
	cvt.f64.f32 	%fd1, %f71;
	mul.f64 	%fd2, %fd1, 0d39FE6C71FE61A3F0;
	cvt.rn.f32.f64 	%f72, %fd2;
	div.rn.f32 	%f73, %f72, %f8;
	fma.rn.f32 	%f74, %f58, %f73, %f231;
	fma.rn.f32 	%f75, %f59, %f73, %f232;
	fma.rn.f32 	%f76, %f60, %f73, %f233;
	.pragma "used_bytes_mask 4095";
	ld.shared.v4.f32 	{%f77, %f78, %f79, %f80}, [%r39+-16];
	sub.f32 	%f81, %f77, %f5;
	sub.f32 	%f82, %f78, %f6;
	sub.f32 	%f83, %f79, %f7;
	mul.f32 	%f84, %f82, %f82;
	fma.rn.f32 	%f85, %f81, %f81, %f84;
	fma.rn.f32 	%f86, %f83, %f83, %f85;
	rcp.rn.f32 	%f87, %f86;
	mul.f32 	%f88, %f87, %f87;
	mul.f32 	%f89, %f87, %f88;
	mul.f32 	%f90, %f87, %f89;
	mul.f32 	%f91, %f90, %f90;
	div.rn.f32 	%f92, %f91, %f87;
	add.f32 	%f93, %f92, %f92;
	sub.f32 	%f94, %f93, %f90;
	cvt.f64.f32 	%fd3, %f94;
	mul.f64 	%fd4, %fd3, 0d39FE6C71FE61A3F0;
	cvt.rn.f32.f64 	%f95, %fd4;
	div.rn.f32 	%f96, %f95, %f8;
	fma.rn.f32 	%f97, %f81, %f96, %f74;
	fma.rn.f32 	%f98, %f82, %f96, %f75;
	fma.rn.f32 	%f99, %f83, %f96, %f76;
	.pragma "used_bytes_mask 4095";
	ld.shared.v4.f32 	{%f100, %f101, %f102, %f103}, [%r39];
	sub.f32 	%f104, %f100, %f5;
	sub.f32 	%f105, %f101, %f6;
	sub.f32 	%f106, %f102, %f7;
	mul.f32 	%f107, %f105, %f105;
	fma.rn.f32 	%f108, %f104, %f104, %f107;
	fma.rn.f32 	%f109, %f106, %f106, %f108;
	rcp.rn.f32 	%f110, %f109;
	mul.f32 	%f111, %f110, %f110;
	mul.f32 	%f112, %f110, %f111;
	mul.f32 	%f113, %f110, %f112;
	mul.f32 	%f114, %f113, %f113;
	div.rn.f32 	%f115, %f114, %f110;
	add.f32 	%f116, %f115, %f115;
	sub.f32 	%f117, %f116, %f113;
	cvt.f64.f32 	%fd5, %f117;
	mul.f64 	%fd6, %fd5, 0d39FE6C71FE61A3F0;
	cvt.rn.f32.f64 	%f118, %fd6;
	div.rn.f32 	%f119, %f118, %f8;
	fma.rn.f32 	%f120, %f104, %f119, %f97;
	fma.rn.f32 	%f121, %f105, %f119, %f98;
	fma.rn.f32 	%f122, %f106, %f119, %f99;
	.pragma "used_bytes_mask 4095";
	ld.shared.v4.f32 	{%f123, %f124, %f125, %f126}, [%r39+16];
	sub.f32 	%f127, %f123, %f5;
	sub.f32 	%f128, %f124, %f6;
	sub.f32 	%f129, %f125, %f7;
	mul.f32 	%f130, %f128, %f128;
	fma.rn.f32 	%f131, %f127, %f127, %f130;
	fma.rn.f32 	%f132, %f129, %f129, %f131;
	rcp.rn.f32 	%f133, %f132;
	mul.f32 	%f134, %f133, %f133;
	mul.f32 	%f135, %f133, %f134;
	mul.f32 	%f136, %f133, %f135;
	mul.f32 	%f137, %f136, %f136;
	div.rn.f32 	%f138, %f137, %f133;
	add.f32 	%f139, %f138, %f138;
	sub.f32 	%f140, %f139, %f136;
	cvt.f64.f32 	%fd7, %f140;
	mul.f64 	%fd8, %fd7, 0d39FE6C71FE61A3F0;
	cvt.rn.f32.f64 	%f141, %fd8;
	div.rn.f32 	%f142, %f141, %f8;
	fma.rn.f32 	%f231, %f127, %f142, %f120;
	fma.rn.f32 	%f232, %f128, %f142, %f121;
	fma.rn.f32 	%f233, %f129, %f142, %f122;
	add.s32 	%r40, %r40, 4;
	add.s32 	%r39, %r39, 64;
	setp.ne.s32 	%p4, %r40, 0;
	mov.u32 	%r42, %r5;
	@%p4 bra 	$L__BB1_5;
$L__BB1_6:
	and.b32  	%r29, %r2, 3;
	setp.eq.s32 	%p5, %r29, 0;
	@%p5 bra 	$L__BB1_11;
	setp.eq.s32 	%p6, %r29, 1;
	@%p6 bra 	$L__BB1_9;
	shl.b32 	%r30, %r42, 4;
	mov.u32 	%r31, shPozycja;
	add.s32 	%r32, %r31, %r30;
	.pragma "used_bytes_mask 4095";
	ld.shared.v4.f32 	{%f144, %f145, %f146, %f147}, [%r32];
	sub.f32 	%f148, %f144, %f5;
	sub.f32 	%f149, %f145, %f6;
	sub.f32 	%f150, %f146, %f7;
	mul.f32 	%f151, %f149, %f149;
	fma.rn.f32 	%f152, %f148, %f148, %f151;
	fma.rn.f32 	%f153, %f150, %f150, %f152;
	rcp.rn.f32 	%f154, %f153;
	mul.f32 	%f155, %f154, %f154;
	mul.f32 	%f156, %f154, %f155;
	mul.f32 	%f157, %f154, %f156;
	mul.f32 	%f158, %f157, %f157;
	div.rn.f32 	%f159, %f158, %f154;
	add.f32 	%f160, %f159, %f159;
	sub.f32 	%f161, %f160, %f157;
	cvt.f64.f32 	%fd9, %f161;
	mul.f64 	%fd10, %fd9, 0d39FE6C71FE61A3F0;
	cvt.rn.f32.f64 	%f162, %fd10;
	div.rn.f32 	%f163, %f162, %f8;
	fma.rn.f32 	%f164, %f148, %f163, %f231;
	fma.rn.f32 	%f165, %f149, %f163, %f232;
	fma.rn.f32 	%f166, %f150, %f163, %f233;
	.pragma "used_bytes_mask 4095";
	ld.shared.v4.f32 	{%f167, %f168, %f169, %f170}, [%r32+16];
	sub.f32 	%f171, %f167, %f5;
	sub.f32 	%f172, %f168, %f6;
	sub.f32 	%f173, %f169, %f7;
	mul.f32 	%f174, %f172, %f172;
	fma.rn.f32 	%f175, %f171, %f171, %f174;
	fma.rn.f32 	%f176, %f173, %f173, %f175;
	rcp.rn.f32 	%f177, %f176;
	mul.f32 	%f178, %f177, %f177;
	mul.f32 	%f179, %f177, %f178;
	mul.f32 	%f180, %f177, %f179;
	mul.f32 	%f181, %f180, %f180;
	div.rn.f32 	%f182, %f181, %f177;
	add.f32 	%f183, %f182, %f182;
	sub.f32 	%f184, %f183, %f180;
	cvt.f64.f32 	%fd11, %f184;
	mul.f64 	%fd12, %fd11, 0d39FE6C71FE61A3F0;
	cvt.rn.f32.f64 	%f185, %fd12;
	div.rn.f32 	%f186, %f185, %f8;
	fma.rn.f32 	%f231, %f171, %f186, %f164;
	fma.rn.f32 	%f232, %f172, %f186, %f165;
	fma.rn.f32 	%f233, %f173, %f186, %f166;
	add.s32 	%r42, %r42, 2;
$L__BB1_9:
	and.b32  	%r33, %r2, 1;
	setp.eq.b32 	%p7, %r33, 1;
	not.pred 	%p8, %p7;
	@%p8 bra 	$L__BB1_11;
	shl.b32 	%r34, %r42, 4;
	mov.u32 	%r35, shPozycja;
	add.s32 	%r36, %r35, %r34;
	.pragma "used_bytes_mask 4095";
	ld.shared.v4.f32 	{%f187, %f188, %f189, %f190}, [%r36];
	sub.f32 	%f191, %f187, %f5;
	sub.f32 	%f192, %f188, %f6;
	sub.f32 	%f193, %f189, %f7;
	mul.f32 	%f194, %f192, %f192;
	fma.rn.f32 	%f195, %f191, %f191, %f194;
	fma.rn.f32 	%f196, %f193, %f193, %f195;
	rcp.rn.f32 	%f197, %f196;
	mul.f32 	%f198, %f197, %f197;
	mul.f32 	%f199, %f197, %f198;
	mul.f32 	%f200, %f197, %f199;
	mul.f32 	%f201, %f200, %f200;
	div.rn.f32 	%f202, %f201, %f197;
	add.f32 	%f203, %f202, %f202;
	sub.f32 	%f204, %f203, %f200;
	cvt.f64.f32 	%fd13, %f204;
	mul.f64 	%fd14, %fd13, 0d39FE6C71FE61A3F0;
	cvt.rn.f32.f64 	%f205, %fd14;
	div.rn.f32 	%f206, %f205, %f8;
	fma.rn.f32 	%f231, %f191, %f206, %f231;
	fma.rn.f32 	%f232, %f192, %f206, %f232;
	fma.rn.f32 	%f233, %f193, %f206, %f233;
$L__BB1_11:
	bar.sync 	0;
	add.s32 	%r37, %r37, %r19;
	add.s32 	%r38, %r38, 1;
	setp.lt.s32 	%p9, %r37, %r18;
	@%p9 bra 	$L__BB1_3;
$L__BB1_12:
	fma.rn.f32 	%f207, %f46, %f231, %f9;
	fma.rn.f32 	%f208, %f46, %f232, %f10;
	fma.rn.f32 	%f209, %f46, %f233, %f11;
	fma.rn.f32 	%f210, %f46, %f207, %f5;
	fma.rn.f32 	%f211, %f46, %f208, %f6;
	fma.rn.f32 	%f212, %f46, %f209, %f7;
	st.global.v4.f32 	[%rd2], {%f210, %f211, %f212, %f8};
	st.global.v4.f32 	[%rd3], {%f207, %f208, %f209, %f12};
$L__BB1_13:
	ret;

}


// ===== COMPILED SASS (sm_100) =====

	.target	sm_100

	.elftype	@"ET_EXEC"


//--------------------- .note.nv.tkinfo           --------------------------
	.section	.note.nv.tkinfo,"",@"SHT_NOTE"
	.sectionflags	@"SHF_NOTE_NV_TKINFO"
	.tkinfo
        /*0018*/ 	.word	0x00000002
        /*0030*/ 	.string	""
        /*0030*/ 	.string	"ptxas"
        /*0030*/ 	.string	"Cuda compilation tools, release 13.0, V13.0.88"
        /*0030*/ 	.string	"Build cuda_13.0.r13.0/compiler.36424714_0"
        /*0030*/ 	.string	"-arch sm_100 -m 64 "



//--------------------- .note.nv.cuinfo           --------------------------
	.section	.note.nv.cuinfo,"",@"SHT_NOTE"
	.sectionflags	@"SHF_NOTE_NV_CUINFO"
        /*0018*/ 	.short	0x0002
        /*001a*/ 	.short	0x0064
        /*001c*/ 	.short	0x0082
	.zero		2


//--------------------- .nv.info                  --------------------------
	.section	.nv.info,"",@"SHT_CUDA_INFO"
	.align	4


	//----- nvinfo : EIATTR_REGCOUNT
	.align		4
        /*0000*/ 	.byte	0x04, 0x2f
        /*0002*/ 	.short	(.L_1 - .L_0)
	.align		4
.L_0:
        /*0004*/ 	.word	index@(_Z18temperatura_kerneliP6float4S0_Pf)
        /*0008*/ 	.word	0x00000010


	//----- nvinfo : EIATTR_FRAME_SIZE
	.align		4
.L_1:
        /*000c*/ 	.byte	0x04, 0x11
        /*000e*/ 	.short	(.L_3 - .L_2)
	.align		4
.L_2:
        /*0010*/ 	.word	index@(_Z18temperatura_kerneliP6float4S0_Pf)
        /*0014*/ 	.word	0x00000000


	//----- nvinfo : EIATTR_REGCOUNT
	.align		4
.L_3:
        /*0018*/ 	.byte	0x04, 0x2f
        /*001a*/ 	.short	(.L_5 - .L_4)
	.align		4
.L_4:
        /*001c*/ 	.word	index@(_Z16licz_krok_kerneliifP6float4S0_)
        /*0020*/ 	.word	0x00000025


	//----- nvinfo : EIATTR_FRAME_SIZE
	.align		4
.L_5:
        /*0024*/ 	.byte	0x04, 0x11
        /*0026*/ 	.short	(.L_7 - .L_6)
	.align		4
.L_6:
        /*0028*/ 	.word	index@($__internal_1_$__cuda_sm3x_div_rn_noftz_f32_slowpath)
        /*002c*/ 	.word	0x00000000


	//----- nvinfo : EIATTR_FRAME_SIZE
	.align		4
.L_7:
        /*0030*/ 	.byte	0x04, 0x11
        /*0032*/ 	.short	(.L_9 - .L_8)
	.align		4
.L_8:
        /*0034*/ 	.word	index@($__internal_0_$__cuda_sm20_rcp_rn_f32_slowpath)
        /*0038*/ 	.word	0x00000000


	//----- nvinfo : EIATTR_FRAME_SIZE
	.align		4
.L_9:
        /*003c*/ 	.byte	0x04, 0x11
        /*003e*/ 	.short	(.L_11 - .L_10)
	.align		4
.L_10:
        /*0040*/ 	.word	index@(_Z16licz_krok_kerneliifP6float4S0_)
        /*0044*/ 	.word	0x00000000


	//----- nvinfo : EIATTR_MIN_STACK_SIZE
	.align		4
.L_11:
        /*0048*/ 	.byte	0x04, 0x12
        /*004a*/ 	.short	(.L_13 - .L_12)
	.align		4
.L_12:
        /*004c*/ 	.word	index@(_Z16licz_krok_kerneliifP6float4S0_)
        /*0050*/ 	.word	0x00000000


	//----- nvinfo : EIATTR_MIN_STACK_SIZE
	.align		4
.L_13:
        /*0054*/ 	.byte	0x04, 0x12
        /*0056*/ 	.short	(.L_15 - .L_14)
	.align		4
.L_14:
        /*0058*/ 	.word	index@(_Z18temperatura_kerneliP6float4S0_Pf)
        /*005c*/ 	.word	0x00000000
.L_15:


//--------------------- .nv.compat                --------------------------
	.section	.nv.compat,"",@"SHT_CUDA_COMPAT_INFO"
	.align	4
        /*0000*/ 	.byte	0x02, 0x09, 0x00, 0x00, 0x02, 0x02, 0x01, 0x00, 0x02, 0x05, 0x05, 0x00, 0x03, 0x07, 0x01, 0x01
        /*0010*/ 	.byte	0x02, 0x03, 0x00, 0x00, 0x02, 0x06, 0x01, 0x00, 0x04, 0x0b, 0x08, 0x00, 0x01, 0x00, 0x00, 0x00
        /*0020*/ 	.byte	0x00, 0x00, 0x00, 0x00


//--------------------- .nv.info._Z16licz_krok_kerneliifP6float4S0_ --------------------------
	.section	.nv.info._Z16licz_krok_kerneliifP6float4S0_,"",@"SHT_CUDA_INFO"
	.sectionflags	@""
	.align	4


	//----- nvinfo : EIATTR_CUDA_API_VERSION
	.align		4
        /*0000*/ 	.byte	0x04, 0x37
        /*0002*/ 	.short	(.L_17 - .L_16)
.L_16:
        /*0004*/ 	.word	0x00000082


	//----- nvinfo : EIATTR_KPARAM_INFO
	.align		4
.L_17:
        /*0008*/ 	.byte	0x04, 0x17
        /*000a*/ 	.short	(.L_19 - .L_18)
.L_18:
        /*000c*/ 	.word	0x00000000
        /*0010*/ 	.short	0x0004
        /*0012*/ 	.short	0x0018
        /*0014*/ 	.byte	0x00, 0xf5, 0x21, 0x00


	//----- nvinfo : EIATTR_KPARAM_INFO
	.align		4
.L_19:
        /*0018*/ 	.byte	0x04, 0x17
        /*001a*/ 	.short	(.L_21 - .L_20)
.L_20:
        /*001c*/ 	.word	0x00000000
        /*0020*/ 	.short	0x0003
        /*0022*/ 	.short	0x0010
        /*0024*/ 	.byte	0x00, 0xf5, 0x21, 0x00


	//----- nvinfo : EIATTR_KPARAM_INFO
	.align		4
.L_21:
        /*0028*/ 	.byte	0x04, 0x17
        /*002a*/ 	.short	(.L_23 - .L_22)
.L_22:
        /*002c*/ 	.word	0x00000000
        /*0030*/ 	.short	0x0002
        /*0032*/ 	.short	0x0008
        /*0034*/ 	.byte	0x00, 0xf0, 0x11, 0x00


	//----- nvinfo : EIATTR_KPARAM_INFO
	.align		4
.L_23:
        /*0038*/ 	.byte	0x04, 0x17
        /*003a*/ 	.short	(.L_25 - .L_24)
.L_24:
        /*003c*/ 	.word	0x00000000
        /*0040*/ 	.short	0x0001
        /*0042*/ 	.short	0x0004
        /*0044*/ 	.byte	0x00, 0xf0, 0x11, 0x00


	//----- nvinfo : EIATTR_KPARAM_INFO
	.align		4
.L_25:
        /*0048*/ 	.byte	0x04, 0x17
        /*004a*/ 	.short	(.L_27 - .L_26)
.L_26:
        /*004c*/ 	.word	0x00000000
        /*0050*/ 	.short	0x0000
        /*0052*/ 	.short	0x0000
        /*0054*/ 	.byte	0x00, 0xf0, 0x11, 0x00


	//----- nvinfo : EIATTR_SPARSE_MMA_MASK
	.align		4
.L_27:
        /*0058*/ 	.byte	0x03, 0x50
        /*005a*/ 	.short	0x0000


	//----- nvinfo : EIATTR_MAXREG_COUNT
	.align		4
        /*005c*/ 	.byte	0x03, 0x1b
        /*005e*/ 	.short	0x00ff


	//----- nvinfo : EIATTR_NUM_BARRIERS
	.align		4
        /*0060*/ 	.byte	0x02, 0x4c
        /*0062*/ 	.byte	0x01
	.zero		1


	//----- nvinfo : EIATTR_MERCURY_ISA_VERSION
	.align		4
        /*0064*/ 	.byte	0x03, 0x5f
        /*0066*/ 	.short	0x0101


	//----- nvinfo : EIATTR_UNUSED_LOAD_BYTE_OFFSET
	.align		4
        /*0068*/ 	.byte	0x04, 0x44
        /*006a*/ 	.short	(.L_29 - .L_28)


	//   ....[0]....
.L_28:
        /*006c*/ 	.word	0x000002f0
        /*0070*/ 	.word	0x00000fff


	//   ....[1]....
        /*0074*/ 	.word	0x00000680
        /*0078*/ 	.word	0x00000fff


	//   ....[2]....
        /*007c*/ 	.word	0x00000a40
        /*0080*/ 	.word	0x00000fff


	//   ....[3]....
        /*0084*/ 	.word	0x00000e00
        /*0088*/ 	.word	0x00000fff


	//   ....[4]....
        /*008c*/ 	.word	0x000012d0
        /*0090*/ 	.word	0x00000fff


	//   ....[5]....
        /*0094*/ 	.word	0x00001650
        /*0098*/ 	.word	0x00000fff


	//   ....[6]....
        /*009c*/ 	.word	0x00001ad0
        /*00a0*/ 	.word	0x00000fff


	//----- nvinfo : EIATTR_VRC_CTA_INIT_COUNT
	.align		4
.L_29:
        /*00a4*/ 	.byte	0x02, 0x4a
	.zero		1
	.zero		1


	//----- nvinfo : EIATTR_EXIT_INSTR_OFFSETS
	.align		4
        /*00a8*/ 	.byte	0x04, 0x1c
        /*00aa*/ 	.short	(.L_31 - .L_30)


	//   ....[0]....
.L_30:
        /*00ac*/ 	.word	0x00000070


	//   ....[1]....
        /*00b0*/ 	.word	0x00001f40


	//----- nvinfo : EIATTR_CRS_STACK_SIZE
	.align		4
.L_31:
        /*00b4*/ 	.byte	0x04, 0x1e
        /*00b6*/ 	.short	(.L_33 - .L_32)
.L_32:
        /*00b8*/ 	.word	0x00000000


	//----- nvinfo : EIATTR_CBANK_PARAM_SIZE
	.align		4
.L_33:
        /*00bc*/ 	.byte	0x03, 0x19
        /*00be*/ 	.short	0x0020


	//----- nvinfo : EIATTR_PARAM_CBANK
	.align		4
        /*00c0*/ 	.byte	0x04, 0x0a
        /*00c2*/ 	.short	(.L_35 - .L_34)
	.align		4
.L_34:
        /*00c4*/ 	.word	index@(.nv.constant0._Z16licz_krok_kerneliifP6float4S0_)
        /*00c8*/ 	.short	0x0380
        /*00ca*/ 	.short	0x0020


	//----- nvinfo : EIATTR_SW_WAR
	.align		4
.L_35:
        /*00cc*/ 	.byte	0x04, 0x36
        /*00ce*/ 	.short	(.L_37 - .L_36)
.L_36:
        /*00d0*/ 	.word	0x00000008
.L_37:


//--------------------- .nv.info._Z18temperatura_kerneliP6float4S0_Pf --------------------------
	.section	.nv.info._Z18temperatura_kerneliP6float4S0_Pf,"",@"SHT_CUDA_INFO"
	.sectionflags	@""
	.align	4


	//----- nvinfo : EIATTR_CUDA_API_VERSION
	.align		4
        /*0000*/ 	.byte	0x04, 0x37
        /*0002*/ 	.short	(.L_39 - .L_38)
.L_38:
        /*0004*/ 	.word	0x00000082


	//----- nvinfo : EIATTR_KPARAM_INFO
	.align		4
.L_39:
        /*0008*/ 	.byte	0x04, 0x17
        /*000a*/ 	.short	(.L_41 - .L_40)
.L_40:
        /*000c*/ 	.word	0x00000000
        /*0010*/ 	.short	0x0003
        /*0012*/ 	.short	0x0018
        /*0014*/ 	.byte	0x00, 0xf5, 0x21, 0x00


	//----- nvinfo : EIATTR_KPARAM_INFO
	.align		4
.L_41:
        /*0018*/ 	.byte	0x04, 0x17
        /*001a*/ 	.short	(.L_43 - .L_42)
.L_42:
        /*001c*/ 	.word	0x00000000
        /*0020*/ 	.short	0x0002
        /*0022*/ 	.short	0x0010
        /*0024*/ 	.byte	0x00, 0xf5, 0x21, 0x00


	//----- nvinfo : EIATTR_KPARAM_INFO
	.align		4
.L_43:
        /*0028*/ 	.byte	0x04, 0x17
        /*002a*/ 	.short	(.L_45 - .L_44)
.L_44:
        /*002c*/ 	.word	0x00000000
        /*0030*/ 	.short	0x0001
        /*0032*/ 	.short	0x0008
        /*0034*/ 	.byte	0x00, 0xf5, 0x21, 0x00


	//----- nvinfo : EIATTR_KPARAM_INFO
	.align		4
.L_45:
        /*0038*/ 	.byte	0x04, 0x17
        /*003a*/ 	.short	(.L_47 - .L_46)
.L_46:
        /*003c*/ 	.word	0x00000000
        /*0040*/ 	.short	0x0000
        /*0042*/ 	.short	0x0000
        /*0044*/ 	.byte	0x00, 0xf0, 0x11, 0x00


	//----- nvinfo : EIATTR_SPARSE_MMA_MASK
	.align		4
.L_47:
        /*0048*/ 	.byte	0x03, 0x50
        /*004a*/ 	.short	0x0000


	//----- nvinfo : EIATTR_MAXREG_COUNT
	.align		4
        /*004c*/ 	.byte	0x03, 0x1b
        /*004e*/ 	.short	0x00ff


	//----- nvinfo : EIATTR_MERCURY_ISA_VERSION
	.align		4
        /*0050*/ 	.byte	0x03, 0x5f
        /*0052*/ 	.short	0x0101


	//----- nvinfo : EIATTR_UNUSED_LOAD_BYTE_OFFSET
	.align		4
        /*0054*/ 	.byte	0x04, 0x44
        /*0056*/ 	.short	(.L_49 - .L_48)


	//   ....[0]....
.L_48:
        /*0058*/ 	.word	0x000000d0
        /*005c*/ 	.word	0x00000fff


	//----- nvinfo : EIATTR_VRC_CTA_INIT_COUNT
	.align		4
.L_49:
        /*0060*/ 	.byte	0x02, 0x4a
	.zero		1
	.zero		1


	//----- nvinfo : EIATTR_EXIT_INSTR_OFFSETS
	.align		4
        /*0064*/ 	.byte	0x04, 0x1c
        /*0066*/ 	.short	(.L_51 - .L_50)


	//   ....[0]....
.L_50:
        /*0068*/ 	.word	0x00000070


	//   ....[1]....
        /*006c*/ 	.word	0x00000160


	//----- nvinfo : EIATTR_CBANK_PARAM_SIZE
	.align		4
.L_51:
        /*0070*/ 	.byte	0x03, 0x19
        /*0072*/ 	.short	0x0020


	//----- nvinfo : EIATTR_PARAM_CBANK
	.align		4
        /*0074*/ 	.byte	0x04, 0x0a
        /*0076*/ 	.short	(.L_53 - .L_52)
	.align		4
.L_52:
        /*0078*/ 	.word	index@(.nv.constant0._Z18temperatura_kerneliP6float4S0_Pf)
        /*007c*/ 	.short	0x0380
        /*007e*/ 	.short	0x0020


	//----- nvinfo : EIATTR_SW_WAR
	.align		4
.L_53:
        /*0080*/ 	.byte	0x04, 0x36
        /*0082*/ 	.short	(.L_55 - .L_54)
.L_54:
        /*0084*/ 	.word	0x00000008
.L_55:


//--------------------- .nv.callgraph             --------------------------
	.section	.nv.callgraph,"",@"SHT_CUDA_CALLGRAPH"
	.align	4
	.sectionentsize	8
	.align		4
        /*0000*/ 	.word	0x00000000
	.align		4
        /*0004*/ 	.word	0xffffffff
	.align		4
        /*0008*/ 	.word	0x00000000
	.align		4
        /*000c*/ 	.word	0xfffffffe
	.align		4
        /*0010*/ 	.word	0x00000000
	.align		4
        /*0014*/ 	.word	0xfffffffd
	.align		4
        /*0018*/ 	.word	0x00000000
	.align		4
        /*001c*/ 	.word	0xfffffffc


//--------------------- .text._Z16licz_krok_kerneliifP6float4S0_ --------------------------
	.section	.text._Z16licz_krok_kerneliifP6float4S0_,"ax",@progbits
	.align	128
        .global         _Z16licz_krok_kerneliifP6float4S0_
        .type           _Z16licz_krok_kerneliifP6float4S0_,@function
        .size           _Z16licz_krok_kerneliifP6float4S0_,(.L_x_73 - _Z16licz_krok_kerneliifP6float4S0_)
        .other          _Z16licz_krok_kerneliifP6float4S0_,@"STO_CUDA_ENTRY STV_DEFAULT"
_Z16licz_krok_kerneliifP6float4S0_:
.text._Z16licz_krok_kerneliifP6float4S0_:
[----:B------:R-:W-:Y:S01]  /*0000*/  LDC R1, c[0x0][0x37c] ;  /* 0x0000df00ff017b82 */ /* 0x000fe20000000800 */
[----:B------:R-:W0:Y:S01]  /*0010*/  S2R R0, SR_TID.X ;  /* 0x0000000000007919 */ /* 0x000e220000002100 */
[----:B------:R-:W0:Y:S01]  /*0020*/  LDCU UR12, c[0x0][0x360] ;  /* 0x00006c00ff0c77ac */ /* 0x000e220008000800 */
[----:B------:R-:W0:Y:S01]  /*0030*/  S2R R3, SR_CTAID.X ;  /* 0x0000000000037919 */ /* 0x000e220000002500 */
[----:B------:R-:W1:Y:S01]  /*0040*/  LDCU UR4, c[0x0][0x380] ;  /* 0x00007000ff0477ac */ /* 0x000e620008000800 */
[----:B0-----:R-:W-:-:S05]  /*0050*/  IMAD R3, R3, UR12, R0 ;  /* 0x0000000c03037c24 */ /* 0x001fca000f8e0200 */
[----:B-1----:R-:W-:-:S13]  /*0060*/  ISETP.GE.AND P0, PT, R3, UR4, PT ;  /* 0x0000000403007c0c */ /* 0x002fda000bf06270 */
[----:B------:R-:W-:Y:S05]  /*0070*/  @P0 EXIT ;  /* 0x000000000000094d */ /* 0x000fea0003800000 */
[----:B------:R-:W0:Y:S01]  /*0080*/  LDC.64 R22, c[0x0][0x390] ;  /* 0x0000e400ff167b82 */ /* 0x000e220000000a00 */
[----:B------:R-:W1:Y:S07]  /*0090*/  LDCU.64 UR10, c[0x0][0x358] ;  /* 0x00006b00ff0a77ac */ /* 0x000e6e0008000a00 */
[----:B------:R-:W2:Y:S01]  /*00a0*/  LDC.64 R20, c[0x0][0x398] ;  /* 0x0000e600ff147b82 */ /* 0x000ea20000000a00 */
[----:B0-----:R-:W-:-:S05]  /*00b0*/  IMAD.WIDE R22, R3, 0x10, R22 ;  /* 0x0000001003167825 */ /* 0x001fca00078e0216 */
[----:B-1----:R0:W5:Y:S01]  /*00c0*/  LDG.E.128 R8, desc[UR10][R22.64] ;  /* 0x0000000a16087981 */ /* 0x002162000c1e1d00 */
[----:B--2---:R-:W-:-:S05]  /*00d0*/  IMAD.WIDE R20, R3, 0x10, R20 ;  /* 0x0000001003147825 */ /* 0x004fca00078e0214 */
[----:B------:R0:W5:Y:S01]  /*00e0*/  LDG.E.128 R12, desc[UR10][R20.64] ;  /* 0x0000000a140c7981 */ /* 0x000162000c1e1d00 */
[----:B------:R-:W-:Y:S01]  /*00f0*/  UISETP.GE.AND UP0, UPT, UR4, 0x1, UPT ;  /* 0x000000010400788c */ /* 0x000fe2000bf06270 */
[----:B------:R-:W-:Y:S01]  /*0100*/  HFMA2 R7, -RZ, RZ, 0, 0 ;  /* 0x00000000ff077431 */ /* 0x000fe200000001ff */
[----:B------:R-:W-:-:S07]  /*0110*/  CS2R R2, SRZ ;  /* 0x0000000000027805 */ /* 0x000fce000001ff00 */
[----:B0-----:R-:W-:Y:S05]  /*0120*/  BRA.U !UP0, `(.L_x_0) ;  /* 0x0000001d08607547 */ /* 0x001fea000b800000 */
[----:B------:R-:W0:Y:S01]  /*0130*/  S2UR UR7, SR_CgaCtaId ;  /* 0x00000000000779c3 */ /* 0x000e220000008800 */
[----:B------:R-:W-:Y:S01]  /*0140*/  UMOV UR4, 0x400 ;  /* 0x0000040000047882 */ /* 0x000fe20000000000 */
[----:B------:R-:W-:Y:S01]  /*0150*/  ULOP3.LUT UR5, UR12, 0xfffffffc, URZ, 0xc0, !UPT ;  /* 0xfffffffc0c057892 */ /* 0x000fe2000f8ec0ff */
[----:B------:R-:W-:Y:S02]  /*0160*/  CS2R R2, SRZ ;  /* 0x0000000000027805 */ /* 0x000fe4000001ff00 */
[----:B------:R-:W-:Y:S01]  /*0170*/  MOV R5, RZ ;  /* 0x000000ff00057202 */ /* 0x000fe20000000f00 */
[----:B------:R-:W-:Y:S01]  /*0180*/  ULOP3.LUT UR6, UR12, 0x7fc, URZ, 0xc0, !UPT ;  /* 0x000007fc0c067892 */ /* 0x000fe2000f8ec0ff */
[----:B------:R-:W-:Y:S01]  /*0190*/  MOV R7, RZ ;  /* 0x000000ff00077202 */ /* 0x000fe20000000f00 */
[----:B------:R-:W-:Y:S02]  /*01a0*/  UIADD3 UR8, UPT, UPT, -UR5, URZ, URZ ;  /* 0x000000ff05087290 */ /* 0x000fe4000fffe1ff */
[----:B0-----:R-:W-:-:S06]  /*01b0*/  ULEA UR4, UR7, UR4, 0x18 ;  /* 0x0000000407047291 */ /* 0x001fcc000f8ec0ff */
[----:B------:R-:W-:Y:S01]  /*01c0*/  LEA R4, R0, UR4, 0x4 ;  /* 0x0000000400047c11 */ /* 0x000fe2000f8e20ff */
[----:B------:R-:W-:-:S06]  /*01d0*/  UMOV UR4, URZ ;  /* 0x000000ff00047c82 */ /* 0x000fcc0008000000 */
.L_x_54:
[----:B0-----:R-:W0:Y:S01]  /*01e0*/  LDC.64 R16, c[0x0][0x390] ;  /* 0x0000e400ff107b82 */ /* 0x001e220000000a00 */
[----:B------:R-:W-:Y:S01]  /*01f0*/  IMAD R19, R5, UR12, R0 ;  /* 0x0000000c05137c24 */ /* 0x000fe2000f8e0200 */
[----:B------:R-:W1:Y:S03]  /*0200*/  LDCU.64 UR14, c[0x0][0x380] ;  /* 0x00007000ff0e77ac */ /* 0x000e660008000a00 */
[----:B0-----:R-:W-:-:S06]  /*0210*/  IMAD.WIDE R16, R19, 0x10, R16 ;  /* 0x0000001013107825 */ /* 0x001fcc00078e0210 */
[----:B------:R-:W2:Y:S01]  /*0220*/  LDG.E.128 R16, desc[UR10][R16.64] ;  /* 0x0000000a10107981 */ /* 0x000ea2000c1e1d00 */
[----:B------:R-:W-:Y:S02]  /*0230*/  UISETP.GE.U32.AND UP1, UPT, UR12, 0x4, UPT ;  /* 0x000000040c00788c */ /* 0x000fe4000bf26070 */
[----:B-1----:R-:W-:Y:S01]  /*0240*/  UIADD3 UR4, UPT, UPT, UR4, UR15, URZ ;  /* 0x0000000f04047290 */ /* 0x002fe2000fffe0ff */
[----:B------:R-:W-:-:S03]  /*0250*/  UMOV UR5, URZ ;  /* 0x000000ff00057c82 */ /* 0x000fc60008000000 */
[----:B------:R-:W-:Y:S01]  /*0260*/  UISETP.GE.AND UP0, UPT, UR4, UR14, UPT ;  /* 0x0000000e0400728c */ /* 0x000fe2000bf06270 */
[----:B--2---:R0:W-:Y:S01]  /*0270*/  STS.128 [R4], R16 ;  /* 0x0000001004007388 */ /* 0x0041e20000000c00 */
[----:B------:R-:W-:Y:S06]  /*0280*/  BAR.SYNC.DEFER_BLOCKING 0x0 ;  /* 0x0000000000007b1d */ /* 0x000fec0000010000 */
[----:B------:R-:W-:Y:S05]  /*0290*/  BRA.U !UP1, `(.L_x_1) ;  /* 0x0000000d09e87547 */ /* 0x000fea000b800000 */
[----:B------:R-:W1:Y:S01]  /*02a0*/  S2UR UR7, SR_CgaCtaId ;  /* 0x00000000000779c3 */ /* 0x000e620000008800 */
[----:B------:R-:W-:Y:S02]  /*02b0*/  UMOV UR5, 0x400 ;  /* 0x0000040000057882 */ /* 0x000fe40000000000 */
[----:B-1----:R-:W-:-:S03]  /*02c0*/  ULEA UR5, UR7, UR5, 0x18 ;  /* 0x0000000507057291 */ /* 0x002fc6000f8ec0ff */
[----:B------:R-:W-:Y:S01]  /*02d0*/  UMOV UR7, UR8 ;  /* 0x0000000800077c82 */ /* 0x000fe20008000000 */
[----:B------:R-:W-:-:S12]  /*02e0*/  UIADD3 UR5, UPT, UPT, UR5, 0x20, URZ ;  /* 0x0000002005057890 */ /* 0x000fd8000fffe0ff */
.L_x_30:
[----:B0-----:R-:W0:Y:S01]  /*02f0*/  LDS.128 R16, [UR5+-0x20] ;  /* 0xffffe005ff107984 */ /* 0x001e220008000c00 */
[----:B------:R-:W-:Y:S01]  /*0300*/  BSSY.RECONVERGENT B0, `(.L_x_2) ;  /* 0x0000012000007945 */ /* 0x000fe20003800200 */
[----:B0----5:R-:W-:Y:S01]  /*0310*/  FADD R25, -R9, R17 ;  /* 0x0000001109197221 */ /* 0x021fe20000000100 */
[----:B------:R-:W-:Y:S01]  /*0320*/  FADD R28, -R8, R16 ;  /* 0x00000010081c7221 */ /* 0x000fe20000000100 */
[----:B------:R-:W-:Y:S02]  /*0330*/  FADD R30, -R10, R18 ;  /* 0x000000120a1e7221 */ /* 0x000fe40000000100 */
[----:B------:R-:W-:-:S04]  /*0340*/  FMUL R17, R25, R25 ;  /* 0x0000001919117220 */ /* 0x000fc80000400000 */
[----:B------:R-:W-:-:S04]  /*0350*/  FFMA R17, R28, R28, R17 ;  /* 0x0000001c1c117223 */ /* 0x000fc80000000011 */
[----:B------:R-:W-:-:S05]  /*0360*/  FFMA R19, R30, R30, R17 ;  /* 0x0000001e1e137223 */ /* 0x000fca0000000011 */
[----:B------:R-:W-:-:S04]  /*0370*/  IADD3 R6, PT, PT, R19, 0x1800000, RZ ;  /* 0x0180000013067810 */ /* 0x000fc80007ffe0ff */
[----:B------:R-:W-:-:S04]  /*0380*/  LOP3.LUT R6, R6, 0x7f800000, RZ, 0xc0, !PT ;  /* 0x7f80000006067812 */ /* 0x000fc800078ec0ff */
[----:B------:R-:W-:-:S13]  /*0390*/  ISETP.GT.U32.AND P0, PT, R6, 0x1ffffff, PT ;  /* 0x01ffffff0600780c */ /* 0x000fda0003f04070 */
[----:B------:R-:W-:Y:S05]  /*03a0*/  @P0 BRA `(.L_x_3) ;  /* 0x00000000000c0947 */ /* 0x000fea0003800000 */
[----:B------:R-:W-:-:S07]  /*03b0*/  MOV R18, 0x3d0 ;  /* 0x000003d000127802 */ /* 0x000fce0000000f00 */
[----:B------:R-:W-:Y:S05]  /*03c0*/  CALL.REL.NOINC `($__internal_0_$__cuda_sm20_rcp_rn_f32_slowpath) ;  /* 0x0000001800e07944 */ /* 0x000fea0003c00000 */
[----:B------:R-:W-:Y:S05]  /*03d0*/  BRA `(.L_x_4) ;  /* 0x0000000000107947 */ /* 0x000fea0003800000 */
.L_x_3:
[----:B------:R-:W0:Y:S02]  /*03e0*/  MUFU.RCP R16, R19 ;  /* 0x0000001300107308 */ /* 0x000e240000001000 */
[----:B0-----:R-:W-:-:S04]  /*03f0*/  FFMA R6, R19, R16, -1 ;  /* 0xbf80000013067423 */ /* 0x001fc80000000010 */
[----:B------:R-:W-:-:S04]  /*0400*/  FADD.FTZ R17, -R6, -RZ ;  /* 0x800000ff06117221 */ /* 0x000fc80000010100 */
[----:B------:R-:W-:-:S07]  /*0410*/  FFMA R16, R16, R17, R16 ;  /* 0x0000001110107223 */ /* 0x000fce0000000010 */
.L_x_4:
[----:B------:R-:W-:Y:S05]  /*0420*/  BSYNC.RECONVERGENT B0 ;  /* 0x0000000000007941 */ /* 0x000fea0003800200 */
.L_x_2:
[----:B------:R-:W0:Y:S01]  /*0430*/  MUFU.RCP R19, R16 ;  /* 0x0000001000137308 */ /* 0x000e220000001000 */
[-C--:B------:R-:W-:Y:S01]  /*0440*/  FMUL R17, R16, R16.reuse ;  /* 0x0000001010117220 */ /* 0x080fe20000400000 */
[----:B------:R-:W-:Y:S03]  /*0450*/  BSSY.RECONVERGENT B2, `(.L_x_5) ;  /* 0x000000e000027945 */ /* 0x000fe60003800200 */
[----:B------:R-:W-:-:S04]  /*0460*/  FMUL R17, R17, R16 ;  /* 0x0000001011117220 */ /* 0x000fc80000400000 */
[----:B------:R-:W-:-:S04]  /*0470*/  FMUL R24, R17, R16 ;  /* 0x0000001011187220 */ /* 0x000fc80000400000 */
[----:B------:R-:W-:-:S04]  /*0480*/  FMUL R31, R24, R24 ;  /* 0x00000018181f7220 */ /* 0x000fc80000400000 */
[----:B------:R-:W1:Y:S01]  /*0490*/  FCHK P0, R31, R16 ;  /* 0x000000101f007302 */ /* 0x000e620000000000 */
[----:B0-----:R-:W-:-:S04]  /*04a0*/  FFMA R6, R19, -R16, 1 ;  /* 0x3f80000013067423 */ /* 0x001fc80000000810 */
[----:B------:R-:W-:-:S04]  /*04b0*/  FFMA R6, R19, R6, R19 ;  /* 0x0000000613067223 */ /* 0x000fc80000000013 */
[----:B------:R-:W-:-:S04]  /*04c0*/  FFMA R17, R31, R6, RZ ;  /* 0x000000061f117223 */ /* 0x000fc800000000ff */
[----:B------:R-:W-:-:S04]  /*04d0*/  FFMA R18, R17, -R16, R31 ;  /* 0x8000001011127223 */ /* 0x000fc8000000001f */
[----:B------:R-:W-:Y:S01]  /*04e0*/  FFMA R6, R6, R18, R17 ;  /* 0x0000001206067223 */ /* 0x000fe20000000011 */
[----:B-1----:R-:W-:Y:S06]  /*04f0*/  @!P0 BRA `(.L_x_6) ;  /* 0x00000000000c8947 */ /* 0x002fec0003800000 */
[----:B------:R-:W-:Y:S02]  /*0500*/  MOV R29, R16 ;  /* 0x00000010001d7202 */ /* 0x000fe40000000f00 */
[----:B------:R-:W-:-:S07]  /*0510*/  MOV R16, 0x530 ;  /* 0x0000053000107802 */ /* 0x000fce0000000f00 */
[----:B------:R-:W-:Y:S05]  /*0520*/  CALL.REL.NOINC `($__internal_1_$__cuda_sm3x_div_rn_noftz_f32_slowpath) ;  /* 0x0000001c00587944 */ /* 0x000fea0003c00000 */
.L_x_6:
[----:B------:R-:W-:Y:S05]  /*0530*/  BSYNC.RECONVERGENT B2 ;  /* 0x0000000000027941 */ /* 0x000fea0003800200 */
.L_x_5:
[----:B------:R-:W-:Y:S01]  /*0540*/  FADD R17, R6, R6 ;  /* 0x0000000606117221 */ /* 0x000fe20000000000 */
[----:B------:R-:W-:Y:S01]  /*0550*/  UMOV UR14, 0xfe61a3f0 ;  /* 0xfe61a3f0000e7882 */ /* 0x000fe20000000000 */
[----:B------:R-:W-:Y:S01]  /*0560*/  UMOV UR15, 0x39fe6c71 ;  /* 0x39fe6c71000f7882 */ /* 0x000fe20000000000 */
[----:B------:R-:W0:Y:S01]  /*0570*/  MUFU.RCP R6, R11 ;  /* 0x0000000b00067308 */ /* 0x000e220000001000 */
[----:B------:R-:W-:Y:S01]  /*0580*/  FADD R24, -R24, R17 ;  /* 0x0000001118187221 */ /* 0x000fe20000000100 */
[----:B------:R-:W-:Y:S06]  /*0590*/  BSSY.RECONVERGENT B2, `(.L_x_7) ;  /* 0x000000e000027945 */ /* 0x000fec0003800200 */
[----:B------:R-:W1:Y:S01]  /*05a0*/  F2F.F64.F32 R16, R24 ;  /* 0x0000001800107310 */ /* 0x000e620000201800 */
[----:B0-----:R-:W-:-:S04]  /*05b0*/  FFMA R19, -R11, R6, 1 ;  /* 0x3f8000000b137423 */ /* 0x001fc80000000106 */
[----:B------:R-:W-:Y:S01]  /*05c0*/  FFMA R6, R6, R19, R6 ;  /* 0x0000001306067223 */ /* 0x000fe20000000006 */
[----:B-1----:R-:W-:-:S06]  /*05d0*/  DMUL R16, R16, UR14 ;  /* 0x0000000e10107c28 */ /* 0x002fcc0008000000 */
[----:B------:R-:W0:Y:S08]  /*05e0*/  F2F.F32.F64 R31, R16 ;  /* 0x00000010001f7310 */ /* 0x000e300000301000 */
[----:B0-----:R-:W0:Y:S01]  /*05f0*/  FCHK P0, R31, R11 ;  /* 0x0000000b1f007302 */ /* 0x001e220000000000 */
[----:B------:R-:W-:-:S04]  /*0600*/  FFMA R19, R31, R6, RZ ;  /* 0x000000061f137223 */ /* 0x000fc800000000ff */
[----:B------:R-:W-:-:S04]  /*0610*/  FFMA R18, -R11, R19, R31 ;  /* 0x000000130b127223 */ /* 0x000fc8000000011f */
[----:B------:R-:W-:Y:S01]  /*0620*/  FFMA R6, R6, R18, R19 ;  /* 0x0000001206067223 */ /* 0x000fe20000000013 */
[----:B0-----:R-:W-:Y:S06]  /*0630*/  @!P0 BRA `(.L_x_8) ;  /* 0x00000000000c8947 */ /* 0x001fec0003800000 */
[----:B------:R-:W-:Y:S02]  /*0640*/  MOV R29, R11 ;  /* 0x0000000b001d7202 */ /* 0x000fe40000000f00 */
[----:B------:R-:W-:-:S07]  /*0650*/  MOV R16, 0x670 ;  /* 0x0000067000107802 */ /* 0x000fce0000000f00 */
[----:B------:R-:W-:Y:S05]  /*0660*/  CALL.REL.NOINC `($__internal_1_$__cuda_sm3x_div_rn_noftz_f32_slowpath) ;  /* 0x0000001c00087944 */ /* 0x000fea0003c00000 */
.L_x_8:
[----:B------:R-:W-:Y:S05]  /*0670*/  BSYNC.RECONVERGENT B2 ;  /* 0x0000000000027941 */ /* 0x000fea0003800200 */
.L_x_7:
[----:B------:R-:W0:Y:S01]  /*0680*/  LDS.128 R16, [UR5+-0x10] ;  /* 0xfffff005ff107984 */ /* 0x000e220008000c00 */
[----:B------:R-:W-:Y:S01]  /*0690*/  BSSY.RECONVERGENT B0, `(.L_x_9) ;  /* 0x0000015000007945 */ /* 0x000fe20003800200 */
[-C--:B------:R-:W-:Y:S01]  /*06a0*/  FFMA R3, R28, R6.reuse, R3 ;  /* 0x000000061c037223 */ /* 0x080fe20000000003 */
[-C--:B------:R-:W-:Y:S01]  /*06b0*/  FFMA R25, R25, R6.reuse, R2 ;  /* 0x0000000619197223 */ /* 0x080fe20000000002 */
[----:B------:R-:W-:Y:S01]  /*06c0*/  FFMA R30, R30, R6, R7 ;  /* 0x000000061e1e7223 */ /* 0x000fe20000000007 */
[----:B0-----:R-:W-:Y:S01]  /*06d0*/  FADD R24, -R9, R17 ;  /* 0x0000001109187221 */ /* 0x001fe20000000100 */
        /* <DEDUP_REMOVED lines=12> */
.L_x_10:
[----:B------:R-:W0:Y:S02]  /*07a0*/  MUFU.RCP R16, R19 ;  /* 0x0000001300107308 */ /* 0x000e240000001000 */
[----:B0-----:R-:W-:-:S04]  /*07b0*/  FFMA R2, R19, R16, -1 ;  /* 0xbf80000013027423 */ /* 0x001fc80000000010 */
[----:B------:R-:W-:-:S04]  /*07c0*/  FADD.FTZ R7, -R2, -RZ ;  /* 0x800000ff02077221 */ /* 0x000fc80000010100 */
[----:B------:R-:W-:-:S07]  /*07d0*/  FFMA R16, R16, R7, R16 ;  /* 0x0000000710107223 */ /* 0x000fce0000000010 */
.L_x_11:
[----:B------:R-:W-:Y:S05]  /*07e0*/  BSYNC.RECONVERGENT B0 ;  /* 0x0000000000007941 */ /* 0x000fea0003800200 */
.L_x_9:
        /* <DEDUP_REMOVED lines=16> */
.L_x_13:
[----:B------:R-:W-:Y:S05]  /*08f0*/  BSYNC.RECONVERGENT B2 ;  /* 0x0000000000027941 */ /* 0x000fea0003800200 */
.L_x_12:
[----:B------:R-:W-:Y:S01]  /*0900*/  FADD R7, R6, R6 ;  /* 0x0000000606077221 */ /* 0x000fe20000000000 */
[----:B------:R-:W-:Y:S01]  /*0910*/  UMOV UR14, 0xfe61a3f0 ;  /* 0xfe61a3f0000e7882 */ /* 0x000fe20000000000 */
[----:B------:R-:W-:Y:S01]  /*0920*/  UMOV UR15, 0x39fe6c71 ;  /* 0x39fe6c71000f7882 */ /* 0x000fe20000000000 */
[----:B------:R-:W-:Y:S01]  /*0930*/  BSSY.RECONVERGENT B2, `(.L_x_14) ;  /* 0x0000010000027945 */ /* 0x000fe20003800200 */
[----:B------:R-:W-:Y:S02]  /*0940*/  FADD R16, -R2, R7 ;  /* 0x0000000702107221 */ /* 0x000fe40000000100 */
[----:B------:R-:W0:Y:S08]  /*0950*/  MUFU.RCP R2, R11 ;  /* 0x0000000b00027308 */ /* 0x000e300000001000 */
        /* <DEDUP_REMOVED lines=13> */
.L_x_15:
[----:B------:R-:W-:Y:S05]  /*0a30*/  BSYNC.RECONVERGENT B2 ;  /* 0x0000000000027941 */ /* 0x000fea0003800200 */
.L_x_14:
[----:B------:R-:W0:Y:S01]  /*0a40*/  LDS.128 R16, [UR5] ;  /* 0x00000005ff107984 */ /* 0x000e220008000c00 */
        /* <DEDUP_REMOVED lines=17> */
.L_x_17:
[----:B------:R-:W0:Y:S02]  /*0b60*/  MUFU.RCP R16, R19 ;  /* 0x0000001300107308 */ /* 0x000e240000001000 */
[----:B0-----:R-:W-:-:S04]  /*0b70*/  FFMA R3, R19, R16, -1 ;  /* 0xbf80000013037423 */ /* 0x001fc80000000010 */
[----:B------:R-:W-:-:S04]  /*0b80*/  FADD.FTZ R3, -R3, -RZ ;  /* 0x800000ff03037221 */ /* 0x000fc80000010100 */
[----:B------:R-:W-:-:S07]  /*0b90*/  FFMA R16, R16, R3, R16 ;  /* 0x0000000310107223 */ /* 0x000fce0000000010 */
.L_x_18:
[----:B------:R-:W-:Y:S05]  /*0ba0*/  BSYNC.RECONVERGENT B0 ;  /* 0x0000000000007941 */ /* 0x000fea0003800200 */
.L_x_16:
        /* <DEDUP_REMOVED lines=16> */
.L_x_20:
[----:B------:R-:W-:Y:S05]  /*0cb0*/  BSYNC.RECONVERGENT B2 ;  /* 0x0000000000027941 */ /* 0x000fea0003800200 */
.L_x_19:
        /* <DEDUP_REMOVED lines=19> */
.L_x_22:
[----:B------:R-:W-:Y:S05]  /*0df0*/  BSYNC.RECONVERGENT B2 ;  /* 0x0000000000027941 */ /* 0x000fea0003800200 */
.L_x_21:
[----:B------:R-:W0:Y:S01]  /*0e00*/  LDS.128 R16, [UR5+0x10] ;  /* 0x00001005ff107984 */ /* 0x000e220008000c00 */
        /* <DEDUP_REMOVED lines=17> */
.L_x_24:
[----:B------:R-:W0:Y:S02]  /*0f20*/  MUFU.RCP R16, R19 ;  /* 0x0000001300107308 */ /* 0x000e240000001000 */
[----:B0-----:R-:W-:-:S04]  /*0f30*/  FFMA R2, R19, R16, -1 ;  /* 0xbf80000013027423 */ /* 0x001fc80000000010 */
[----:B------:R-:W-:-:S04]  /*0f40*/  FADD.FTZ R7, -R2, -RZ ;  /* 0x800000ff02077221 */ /* 0x000fc80000010100 */
[----:B------:R-:W-:-:S07]  /*0f50*/  FFMA R16, R16, R7, R16 ;  /* 0x0000000710107223 */ /* 0x000fce0000000010 */
.L_x_25:
[----:B------:R-:W-:Y:S05]  /*0f60*/  BSYNC.RECONVERGENT B0 ;  /* 0x0000000000007941 */ /* 0x000fea0003800200 */
.L_x_23:
        /* <DEDUP_REMOVED lines=16> */
.L_x_27:
[----:B------:R-:W-:Y:S05]  /*1070*/  BSYNC.RECONVERGENT B2 ;  /* 0x0000000000027941 */ /* 0x000fea0003800200 */
.L_x_26:
        /* <DEDUP_REMOVED lines=19> */
.L_x_29:
[----:B------:R-:W-:Y:S05]  /*11b0*/  BSYNC.RECONVERGENT B2 ;  /* 0x0000000000027941 */ /* 0x000fea0003800200 */
.L_x_28:
[----:B------:R-:W-:Y:S01]  /*11c0*/  UIADD3 UR7, UPT, UPT, UR7, 0x4, URZ ;  /* 0x0000000407077890 */ /* 0x000fe2000fffe0ff */
[-C--:B------:R-:W-:Y:S01]  /*11d0*/  FFMA R3, R3, R6.reuse, R26 ;  /* 0x0000000603037223 */ /* 0x080fe2000000001a */
[-C--:B------:R-:W-:Y:S01]  /*11e0*/  FFMA R2, R24, R6.reuse, R25 ;  /* 0x0000000618027223 */ /* 0x080fe20000000019 */
[----:B------:R-:W-:Y:S01]  /*11f0*/  FFMA R7, R30, R6, R27 ;  /* 0x000000061e077223 */ /* 0x000fe2000000001b */
[----:B------:R-:W-:Y:S02]  /*1200*/  UISETP.NE.AND UP1, UPT, UR7, URZ, UPT ;  /* 0x000000ff0700728c */ /* 0x000fe4000bf25270 */
[----:B------:R-:W-:-:S07]  /*1210*/  UIADD3 UR5, UPT, UPT, UR5, 0x40, URZ ;  /* 0x0000004005057890 */ /* 0x000fce000fffe0ff */
[----:B------:R-:W-:Y:S05]  /*1220*/  BRA.U UP1, `(.L_x_30) ;  /* 0xfffffff101307547 */ /* 0x000fea000b83ffff */
[----:B------:R-:W-:-:S05]  /*1230*/  UMOV UR5, UR6 ;  /* 0x0000000600057c82 */ /* 0x000fca0008000000 */
.L_x_1:
[----:B------:R-:W-:-:S09]  /*1240*/  ULOP3.LUT UP1, UR7, UR12, 0x3, URZ, 0xc0, !UPT ;  /* 0x000000030c077892 */ /* 0x000fd2000f82c0ff */
[----:B------:R-:W-:Y:S05]  /*1250*/  BRA.U !UP1, `(.L_x_31) ;  /* 0x0000000d09087547 */ /* 0x000fea000b800000 */
[----:B------:R-:W-:-:S09]  /*1260*/  UISETP.NE.AND UP1, UPT, UR7, 0x1, UPT ;  /* 0x000000010700788c */ /* 0x000fd2000bf25270 */
[----:B------:R-:W-:Y:S05]  /*1270*/  BRA.U !UP1, `(.L_x_32) ;  /* 0x0000000509f47547 */ /* 0x000fea000b800000 */
[----:B------:R-:W1:Y:S01]  /*1280*/  S2UR UR9, SR_CgaCtaId ;  /* 0x00000000000979c3 */ /* 0x000e620000008800 */
[----:B------:R-:W-:Y:S01]  /*1290*/  UMOV UR7, 0x400 ;  /* 0x0000040000077882 */ /* 0x000fe20000000000 */
[----:B------:R-:W-:Y:S01]  /*12a0*/  BSSY.RECONVERGENT B0, `(.L_x_33) ;  /* 0x0000015000007945 */ /* 0x000fe20003800200 */
[----:B-1----:R-:W-:-:S04]  /*12b0*/  ULEA UR7, UR9, UR7, 0x18 ;  /* 0x0000000709077291 */ /* 0x002fc8000f8ec0ff */
[----:B------:R-:W-:-:S09]  /*12c0*/  ULEA UR7, UR5, UR7, 0x4 ;  /* 0x0000000705077291 */ /* 0x000fd2000f8e20ff */
[----:B0-----:R-:W0:Y:S02]  /*12d0*/  LDS.128 R16, [UR7] ;  /* 0x00000007ff107984 */ /* 0x001e240008000c00 */
        /* <DEDUP_REMOVED lines=13> */
.L_x_34:
[----:B------:R-:W0:Y:S02]  /*13b0*/  MUFU.RCP R16, R19 ;  /* 0x0000001300107308 */ /* 0x000e240000001000 */
[----:B0-----:R-:W-:-:S04]  /*13c0*/  FFMA R6, R19, R16, -1 ;  /* 0xbf80000013067423 */ /* 0x001fc80000000010 */
[----:B------:R-:W-:-:S04]  /*13d0*/  FADD.FTZ R17, -R6, -RZ ;  /* 0x800000ff06117221 */ /* 0x000fc80000010100 */
[----:B------:R-:W-:-:S07]  /*13e0*/  FFMA R16, R16, R17, R16 ;  /* 0x0000001110107223 */ /* 0x000fce0000000010 */
.L_x_35:
[----:B------:R-:W-:Y:S05]  /*13f0*/  BSYNC.RECONVERGENT B0 ;  /* 0x0000000000007941 */ /* 0x000fea0003800200 */
.L_x_33:
        /* <DEDUP_REMOVED lines=16> */
.L_x_37:
[----:B------:R-:W-:Y:S05]  /*1500*/  BSYNC.RECONVERGENT B2 ;  /* 0x0000000000027941 */ /* 0x000fea0003800200 */
.L_x_36:
        /* <DEDUP_REMOVED lines=19> */
.L_x_39:
[----:B------:R-:W-:Y:S05]  /*1640*/  BSYNC.RECONVERGENT B2 ;  /* 0x0000000000027941 */ /* 0x000fea0003800200 */
.L_x_38:
        /* <DEDUP_REMOVED lines=18> */
.L_x_41:
[----:B------:R-:W0:Y:S02]  /*1770*/  MUFU.RCP R16, R19 ;  /* 0x0000001300107308 */ /* 0x000e240000001000 */
[----:B0-----:R-:W-:-:S04]  /*1780*/  FFMA R6, R19, R16, -1 ;  /* 0xbf80000013067423 */ /* 0x001fc80000000010 */
[----:B------:R-:W-:-:S04]  /*1790*/  FADD.FTZ R17, -R6, -RZ ;  /* 0x800000ff06117221 */ /* 0x000fc80000010100 */
[----:B------:R-:W-:-:S07]  /*17a0*/  FFMA R16, R16, R17, R16 ;  /* 0x0000001110107223 */ /* 0x000fce0000000010 */
.L_x_42:
[----:B------:R-:W-:Y:S05]  /*17b0*/  BSYNC.RECONVERGENT B0 ;  /* 0x0000000000007941 */ /* 0x000fea0003800200 */
.L_x_40:
        /* <DEDUP_REMOVED lines=16> */
.L_x_44:
[----:B------:R-:W-:Y:S05]  /*18c0*/  BSYNC.RECONVERGENT B2 ;  /* 0x0000000000027941 */ /* 0x000fea0003800200 */
.L_x_43:
        /* <DEDUP_REMOVED lines=19> */
.L_x_46:
[----:B------:R-:W-:Y:S05]  /*1a00*/  BSYNC.RECONVERGENT B2 ;  /* 0x0000000000027941 */ /* 0x000fea0003800200 */
.L_x_45:
[-C--:B------:R-:W-:Y:S01]  /*1a10*/  FFMA R3, R28, R6.reuse, R3 ;  /* 0x000000061c037223 */ /* 0x080fe20000000003 */
[-C--:B------:R-:W-:Y:S01]  /*1a20*/  FFMA R2, R27, R6.reuse, R2 ;  /* 0x000000061b027223 */ /* 0x080fe20000000002 */
[----:B------:R-:W-:Y:S01]  /*1a30*/  FFMA R7, R30, R6, R7 ;  /* 0x000000061e077223 */ /* 0x000fe20000000007 */
[----:B------:R-:W-:-:S12]  /*1a40*/  UIADD3 UR5, UPT, UPT, UR5, 0x2, URZ ;  /* 0x0000000205057890 */ /* 0x000fd8000fffe0ff */
.L_x_32:
[----:B------:R-:W-:-:S04]  /*1a50*/  ULOP3.LUT UR7, UR12, 0x1, URZ, 0xc0, !UPT ;  /* 0x000000010c077892 */ /* 0x000fc8000f8ec0ff */
[----:B------:R-:W-:-:S09]  /*1a60*/  UISETP.NE.U32.AND UP1, UPT, UR7, 0x1, UPT ;  /* 0x000000010700788c */ /* 0x000fd2000bf25070 */
[----:B------:R-:W-:Y:S05]  /*1a70*/  BRA.U UP1, `(.L_x_31) ;  /* 0x0000000501007547 */ /* 0x000fea000b800000 */
        /* <DEDUP_REMOVED lines=19> */
.L_x_48:
[----:B------:R-:W0:Y:S02]  /*1bb0*/  MUFU.RCP R16, R19 ;  /* 0x0000001300107308 */ /* 0x000e240000001000 */
[----:B0-----:R-:W-:-:S04]  /*1bc0*/  FFMA R6, R19, R16, -1 ;  /* 0xbf80000013067423 */ /* 0x001fc80000000010 */
[----:B------:R-:W-:-:S04]  /*1bd0*/  FADD.FTZ R17, -R6, -RZ ;  /* 0x800000ff06117221 */ /* 0x000fc80000010100 */
[----:B------:R-:W-:-:S07]  /*1be0*/  FFMA R16, R16, R17, R16 ;  /* 0x0000001110107223 */ /* 0x000fce0000000010 */
.L_x_49:
[----:B------:R-:W-:Y:S05]  /*1bf0*/  BSYNC.RECONVERGENT B0 ;  /* 0x0000000000007941 */ /* 0x000fea0003800200 */
.L_x_47:
        /* <DEDUP_REMOVED lines=16> */
.L_x_51:
[----:B------:R-:W-:Y:S05]  /*1d00*/  BSYNC.RECONVERGENT B2 ;  /* 0x0000000000027941 */ /* 0x000fea0003800200 */
.L_x_50:
        /* <DEDUP_REMOVED lines=19> */
.L_x_53:
[----:B------:R-:W-:Y:S05]  /*1e40*/  BSYNC.RECONVERGENT B2 ;  /* 0x0000000000027941 */ /* 0x000fea0003800200 */
.L_x_52:
[-C--:B------:R-:W-:Y:S01]  /*1e50*/  FFMA R3, R24, R6.reuse, R3 ;  /* 0x0000000618037223 */ /* 0x080fe20000000003 */
[-C--:B------:R-:W-:Y:S01]  /*1e60*/  FFMA R2, R25, R6.reuse, R2 ;  /* 0x0000000619027223 */ /* 0x080fe20000000002 */
[----:B------:R-:W-:-:S07]  /*1e70*/  FFMA R7, R28, R6, R7 ;  /* 0x000000061c077223 */ /* 0x000fce0000000007 */
.L_x_31:
[----:B------:R-:W-:Y:S01]  /*1e80*/  BAR.SYNC.DEFER_BLOCKING 0x0 ;  /* 0x0000000000007b1d */ /* 0x000fe20000010000 */
[----:B------:R-:W-:-:S05]  /*1e90*/  IADD3 R5, PT, PT, R5, 0x1, RZ ;  /* 0x0000000105057810 */ /* 0x000fca0007ffe0ff */
[----:B------:R-:W-:Y:S05]  /*1ea0*/  BRA.U !UP0, `(.L_x_54) ;  /* 0xffffffe108cc7547 */ /* 0x000fea000b83ffff */
.L_x_0:
[----:B------:R-:W1:Y:S02]  /*1eb0*/  LDCU UR5, c[0x0][0x388] ;  /* 0x00007100ff0577ac */ /* 0x000e640008000800 */
[----:B-1---5:R-:W-:Y:S01]  /*1ec0*/  FFMA R12, R3, UR5, R12 ;  /* 0x00000005030c7c23 */ /* 0x022fe2000800000c */
[----:B------:R-:W-:Y:S01]  /*1ed0*/  FFMA R13, R2, UR5, R13 ;  /* 0x00000005020d7c23 */ /* 0x000fe2000800000d */
[----:B------:R-:W-:Y:S02]  /*1ee0*/  FFMA R14, R7, UR5, R14 ;  /* 0x00000005070e7c23 */ /* 0x000fe4000800000e */
[----:B------:R-:W-:Y:S01]  /*1ef0*/  FFMA R8, R12, UR5, R8 ;  /* 0x000000050c087c23 */ /* 0x000fe20008000008 */
[----:B------:R-:W-:Y:S01]  /*1f00*/  FFMA R9, R13, UR5, R9 ;  /* 0x000000050d097c23 */ /* 0x000fe20008000009 */
[----:B------:R-:W-:-:S05]  /*1f10*/  FFMA R10, R14, UR5, R10 ;  /* 0x000000050e0a7c23 */ /* 0x000fca000800000a */
[----:B------:R-:W-:Y:S04]  /*1f20*/  STG.E.128 desc[UR10][R22.64], R8 ;  /* 0x0000000816007986 */ /* 0x000fe8000c101d0a */
[----:B------:R-:W-:Y:S01]  /*1f30*/  STG.E.128 desc[UR10][R20.64], R12 ;  /* 0x0000000c14007986 */ /* 0x000fe2000c101d0a */
[----:B------:R-:W-:Y:S05]  /*1f40*/  EXIT ;  /* 0x000000000000794d */ /* 0x000fea0003800000 */
        .weak           $__internal_0_$__cuda_sm20_rcp_rn_f32_slowpath
        .type           $__internal_0_$__cuda_sm20_rcp_rn_f32_slowpath,@function
        .size           $__internal_0_$__cuda_sm20_rcp_rn_f32_slowpath,($__internal_1_$__cuda_sm3x_div_rn_noftz_f32_slowpath - $__internal_0_$__cuda_sm20_rcp_rn_f32_slowpath)
$__internal_0_$__cuda_sm20_rcp_rn_f32_slowpath:
[----:B------:R-:W-:Y:S01]  /*1f50*/  SHF.L.U32 R16, R19, 0x1, RZ ;  /* 0x0000000113107819 */ /* 0x000fe200000006ff */
[----:B------:R-:W-:Y:S03]  /*1f60*/  BSSY.RECONVERGENT B1, `(.L_x_55) ;  /* 0x0000030000017945 */ /* 0x000fe60003800200 */
[----:B------:R-:W-:-:S04]  /*1f70*/  SHF.R.U32.HI R16, RZ, 0x18, R16 ;  /* 0x00000018ff107819 */ /* 0x000fc80000011610 */
[----:B------:R-:W-:-:S13]  /*1f80*/  ISETP.NE.U32.AND P0, PT, R16, RZ, PT ;  /* 0x000000ff1000720c */ /* 0x000fda0003f05070 */
[----:B------:R-:W-:Y:S05]  /*1f90*/  @P0 BRA `(.L_x_56) ;  /* 0x0000000000280947 */ /* 0x000fea0003800000 */
[----:B------:R-:W-:-:S04]  /*1fa0*/  SHF.L.U32 R6, R19, 0x1, RZ ;  /* 0x0000000113067819 */ /* 0x000fc800000006ff */
[----:B------:R-:W-:-:S13]  /*1fb0*/  ISETP.NE.AND P0, PT, R6, RZ, PT ;  /* 0x000000ff0600720c */ /* 0x000fda0003f05270 */
[----:B------:R-:W-:Y:S01]  /*1fc0*/  @P0 FFMA R17, R19, 1.84467440737095516160e+19, RZ ;  /* 0x5f80000013110823 */ /* 0x000fe200000000ff */
[----:B------:R-:W-:Y:S08]  /*1fd0*/  @!P0 MUFU.RCP R16, R19 ;  /* 0x0000001300108308 */ /* 0x000ff00000001000 */
[----:B------:R-:W0:Y:S02]  /*1fe0*/  @P0 MUFU.RCP R6, R17 ;  /* 0x0000001100060308 */ /* 0x000e240000001000 */
[----:B0-----:R-:W-:-:S04]  /*1ff0*/  @P0 FFMA R29, R17, R6, -1 ;  /* 0xbf800000111d0423 */ /* 0x001fc80000000006 */
[----:B------:R-:W-:-:S04]  /*2000*/  @P0 FADD.FTZ R29, -R29, -RZ ;  /* 0x800000ff1d1d0221 */ /* 0x000fc80000010100 */
[----:B------:R-:W-:-:S04]  /*2010*/  @P0 FFMA R29, R6, R29, R6 ;  /* 0x0000001d061d0223 */ /* 0x000fc80000000006 */
[----:B------:R-:W-:Y:S01]  /*2020*/  @P0 FFMA R16, R29, 1.84467440737095516160e+19, RZ ;  /* 0x5f8000001d100823 */ /* 0x000fe200000000ff */
[----:B------:R-:W-:Y:S06]  /*2030*/  BRA `(.L_x_57) ;  /* 0x0000000000887947 */ /* 0x000fec0003800000 */
.L_x_56:
[----:B------:R-:W-:-:S04]  /*2040*/  IADD3 R6, PT, PT, R16, -0xfd, RZ ;  /* 0xffffff0310067810 */ /* 0x000fc80007ffe0ff */
[----:B------:R-:W-:-:S13]  /*2050*/  ISETP.GT.U32.AND P0, PT, R6, 0x1, PT ;  /* 0x000000010600780c */ /* 0x000fda0003f04070 */
[----:B------:R-:W-:Y:S05]  /*2060*/  @P0 BRA `(.L_x_58) ;  /* 0x0000000000780947 */ /* 0x000fea0003800000 */
[----:B------:R-:W-:Y:S02]  /*2070*/  LOP3.LUT R33, R19, 0x7fffff, RZ, 0xc0, !PT ;  /* 0x007fffff13217812 */ /* 0x000fe400078ec0ff */
[----:B------:R-:W-:Y:S02]  /*2080*/  MOV R17, 0x3 ;  /* 0x0000000300117802 */ /* 0x000fe40000000f00 */
[----:B------:R-:W-:Y:S02]  /*2090*/  LOP3.LUT R33, R33, 0x3f800000, RZ, 0xfc, !PT ;  /* 0x3f80000021217812 */ /* 0x000fe400078efcff */
[----:B------:R-:W-:Y:S02]  /*20a0*/  SHF.L.U32 R17, R17, R6, RZ ;  /* 0x0000000611117219 */ /* 0x000fe400000006ff */
[----:B------:R-:W0:Y:S01]  /*20b0*/  MUFU.RCP R34, R33 ;  /* 0x0000002100227308 */ /* 0x000e220000001000 */
[----:B------:R-:W-:Y:S01]  /*20c0*/  IADD3 R16, PT, PT, R16, -0xfc, RZ ;  /* 0xffffff0410107810 */ /* 0x000fe20007ffe0ff */
[----:B0-----:R-:W-:-:S04]  /*20d0*/  FFMA R29, R33, R34, -1 ;  /* 0xbf800000211d7423 */ /* 0x001fc80000000022 */
[----:B------:R-:W-:-:S04]  /*20e0*/  FADD.FTZ R29, -R29, -RZ ;  /* 0x800000ff1d1d7221 */ /* 0x000fc80000010100 */
[CCC-:B------:R-:W-:Y:S01]  /*20f0*/  FFMA.RM R32, R34.reuse, R29.reuse, R34.reuse ;  /* 0x0000001d22207223 */ /* 0x1c0fe20000004022 */
[----:B------:R-:W-:-:S04]  /*2100*/  FFMA.RP R29, R34, R29, R34 ;  /* 0x0000001d221d7223 */ /* 0x000fc80000008022 */
[C---:B------:R-:W-:Y:S02]  /*2110*/  LOP3.LUT R31, R32.reuse, 0x7fffff, RZ, 0xc0, !PT ;  /* 0x007fffff201f7812 */ /* 0x040fe400078ec0ff */
[----:B------:R-:W-:Y:S02]  /*2120*/  FSETP.NEU.FTZ.AND P0, PT, R32, R29, PT ;  /* 0x0000001d2000720b */ /* 0x000fe40003f1d000 */
[----:B------:R-:W-:Y:S02]  /*2130*/  LOP3.LUT R31, R31, 0x800000, RZ, 0xfc, !PT ;  /* 0x008000001f1f7812 */ /* 0x000fe400078efcff */
[----:B------:R-:W-:Y:S02]  /*2140*/  SEL R29, RZ, 0xffffffff, !P0 ;  /* 0xffffffffff1d7807 */ /* 0x000fe40004000000 */
[----:B------:R-:W-:Y:S02]  /*2150*/  LOP3.LUT R17, R17, R31, RZ, 0xc0, !PT ;  /* 0x0000001f11117212 */ /* 0x000fe400078ec0ff */
[----:B------:R-:W-:-:S02]  /*2160*/  IADD3 R29, PT, PT, -R29, RZ, RZ ;  /* 0x000000ff1d1d7210 */ /* 0x000fc40007ffe1ff */
[-C--:B------:R-:W-:Y:S02]  /*2170*/  SHF.R.U32.HI R17, RZ, R6.reuse, R17 ;  /* 0x00000006ff117219 */ /* 0x080fe40000011611 */
[--C-:B------:R-:W-:Y:S02]  /*2180*/  LOP3.LUT P1, RZ, R29, R6, R31.reuse, 0xf8, !PT ;  /* 0x000000061dff7212 */ /* 0x100fe4000782f81f */
[C---:B------:R-:W-:Y:S02]  /*2190*/  LOP3.LUT P0, RZ, R17.reuse, 0x1, RZ, 0xc0, !PT ;  /* 0x0000000111ff7812 */ /* 0x040fe4000780c0ff */
[----:B------:R-:W-:Y:S02]  /*21a0*/  LOP3.LUT P2, RZ, R17, 0x2, RZ, 0xc0, !PT ;  /* 0x0000000211ff7812 */ /* 0x000fe4000784c0ff */
[----:B------:R-:W-:Y:S02]  /*21b0*/  SHF.R.U32.HI R16, RZ, R16, R31 ;  /* 0x00000010ff107219 */ /* 0x000fe4000001161f */
[----:B------:R-:W-:-:S02]  /*21c0*/  PLOP3.LUT P0, PT, P0, P1, P2, 0xe0, 0x0 ;  /* 0x000000000000781c */ /* 0x000fc40000703c20 */
[----:B------:R-:W-:Y:S02]  /*21d0*/  LOP3.LUT P1, RZ, R19, 0x7fffff, RZ, 0xc0, !PT ;  /* 0x007fffff13ff7812 */ /* 0x000fe4000782c0ff */
[----:B------:R-:W-:-:S04]  /*21e0*/  SEL R6, RZ, 0x1, !P0 ;  /* 0x00000001ff067807 */ /* 0x000fc80004000000 */
[----:B------:R-:W-:-:S04]  /*21f0*/  IADD3 R6, PT, PT, -R6, RZ, RZ ;  /* 0x000000ff06067210 */ /* 0x000fc80007ffe1ff */
[----:B------:R-:W-:-:S13]  /*2200*/  ISETP.GE.AND P0, PT, R6, RZ, PT ;  /* 0x000000ff0600720c */ /* 0x000fda0003f06270 */
[----:B------:R-:W-:-:S04]  /*2210*/  @!P0 IADD3 R16, PT, PT, R16, 0x1, RZ ;  /* 0x0000000110108810 */ /* 0x000fc80007ffe0ff */
[----:B------:R-:W-:-:S04]  /*2220*/  @!P1 SHF.L.U32 R16, R16, 0x1, RZ ;  /* 0x0000000110109819 */ /* 0x000fc800000006ff */
[----:B------:R-:W-:Y:S01]  /*2230*/  LOP3.LUT R16, R16, 0x80000000, R19, 0xf8, !PT ;  /* 0x8000000010107812 */ /* 0x000fe200078ef813 */
[----:B------:R-:W-:Y:S06]  /*2240*/  BRA `(.L_x_57) ;  /* 0x0000000000047947 */ /* 0x000fec0003800000 */
.L_x_58:
[----:B------:R0:W1:Y:S02]  /*2250*/  MUFU.RCP R16, R19 ;  /* 0x0000001300107308 */ /* 0x0000640000001000 */
.L_x_57:
[----:B------:R-:W-:Y:S05]  /*2260*/  BSYNC.RECONVERGENT B1 ;  /* 0x0000000000017941 */ /* 0x000fea0003800200 */
.L_x_55:
[----:B0-----:R-:W-:-:S04]  /*2270*/  HFMA2 R19, -RZ, RZ, 0, 0 ;  /* 0x00000000ff137431 */ /* 0x001fc800000001ff */
[----:B-1----:R-:W-:Y:S05]  /*2280*/  RET.REL.NODEC R18 `(_Z16licz_krok_kerneliifP6float4S0_) ;  /* 0xffffffdc125c7950 */ /* 0x002fea0003c3ffff */
        .weak           $__internal_1_$__cuda_sm3x_div_rn_noftz_f32_slowpath
        .type           $__internal_1_$__cuda_sm3x_div_rn_noftz_f32_slowpath,@function
        .size           $__internal_1_$__cuda_sm3x_div_rn_noftz_f32_slowpath,(.L_x_73 - $__internal_1_$__cuda_sm3x_div_rn_noftz_f32_slowpath)
$__internal_1_$__cuda_sm3x_div_rn_noftz_f32_slowpath:
[----:B------:R-:W-:Y:S01]  /*2290*/  SHF.R.U32.HI R17, RZ, 0x17, R29 ;  /* 0x00000017ff117819 */ /* 0x000fe2000001161d */
[----:B------:R-:W-:Y:S01]  /*22a0*/  BSSY.RECONVERGENT B0, `(.L_x_59) ;  /* 0x0000062000007945 */ /* 0x000fe20003800200 */
[----:B------:R-:W-:Y:S02]  /*22b0*/  SHF.R.U32.HI R32, RZ, 0x17, R31 ;  /* 0x00000017ff207819 */ /* 0x000fe4000001161f */
[----:B------:R-:W-:Y:S02]  /*22c0*/  LOP3.LUT R17, R17, 0xff, RZ, 0xc0, !PT ;  /* 0x000000ff11117812 */ /* 0x000fe400078ec0ff */
[----:B------:R-:W-:Y:S02]  /*22d0*/  LOP3.LUT R32, R32, 0xff, RZ, 0xc0, !PT ;  /* 0x000000ff20207812 */ /* 0x000fe400078ec0ff */
[----:B------:R-:W-:Y:S02]  /*22e0*/  IADD3 R6, PT, PT, R17, -0x1, RZ ;  /* 0xffffffff11067810 */ /* 0x000fe40007ffe0ff */
[----:B------:R-:W-:-:S02]  /*22f0*/  IADD3 R19, PT, PT, R32, -0x1, RZ ;  /* 0xffffffff20137810 */ /* 0x000fc40007ffe0ff */
[----:B------:R-:W-:-:S04]  /*2300*/  ISETP.GT.U32.AND P0, PT, R6, 0xfd, PT ;  /* 0x000000fd0600780c */ /* 0x000fc80003f04070 */
[----:B------:R-:W-:-:S13]  /*2310*/  ISETP.GT.U32.OR P0, PT, R19, 0xfd, P0 ;  /* 0x000000fd1300780c */ /* 0x000fda0000704470 */
[----:B------:R-:W-:Y:S01]  /*2320*/  @!P0 MOV R18, RZ ;  /* 0x000000ff00128202 */ /* 0x000fe20000000f00 */
[----:B------:R-:W-:Y:S06]  /*2330*/  @!P0 BRA `(.L_x_60) ;  /* 0x00000000005c8947 */ /* 0x000fec0003800000 */
[----:B------:R-:W-:Y:S02]  /*2340*/  FSETP.GTU.FTZ.AND P0, PT, |R31|, +INF , PT ;  /* 0x7f8000001f00780b */ /* 0x000fe40003f1c200 */
[----:B------:R-:W-:-:S04]  /*2350*/  FSETP.GTU.FTZ.AND P1, PT, |R29|, +INF , PT ;  /* 0x7f8000001d00780b */ /* 0x000fc80003f3c200 */
[----:B------:R-:W-:-:S13]  /*2360*/  PLOP3.LUT P0, PT, P0, P1, PT, 0xf8, 0x8f ;  /* 0x00000000008f781c */ /* 0x000fda0000703f70 */
[----:B------:R-:W-:Y:S05]  /*2370*/  @P0 BRA `(.L_x_61) ;  /* 0x00000004004c0947 */ /* 0x000fea0003800000 */
[----:B------:R-:W-:-:S13]  /*2380*/  LOP3.LUT P0, RZ, R29, 0x7fffffff, R31, 0xc8, !PT ;  /* 0x7fffffff1dff7812 */ /* 0x000fda000780c81f */
[----:B------:R-:W-:Y:S05]  /*2390*/  @!P0 BRA `(.L_x_62) ;  /* 0x00000004003c8947 */ /* 0x000fea0003800000 */
[----:B------:R-:W-:Y:S02]  /*23a0*/  FSETP.NEU.FTZ.AND P2, PT, |R31|, +INF , PT ;  /* 0x7f8000001f00780b */ /* 0x000fe40003f5d200 */
[----:B------:R-:W-:Y:S02]  /*23b0*/  FSETP.NEU.FTZ.AND P1, PT, |R29|, +INF , PT ;  /* 0x7f8000001d00780b */ /* 0x000fe40003f3d200 */
[----:B------:R-:W-:-:S11]  /*23c0*/  FSETP.NEU.FTZ.AND P0, PT, |R31|, +INF , PT ;  /* 0x7f8000001f00780b */ /* 0x000fd60003f1d200 */
[----:B------:R-:W-:Y:S05]  /*23d0*/  @!P1 BRA !P2, `(.L_x_62) ;  /* 0x00000004002c9947 */ /* 0x000fea0005000000 */
[----:B------:R-:W-:-:S04]  /*23e0*/  LOP3.LUT P2, RZ, R31, 0x7fffffff, RZ, 0xc0, !PT ;  /* 0x7fffffff1fff7812 */ /* 0x000fc8000784c0ff */
[----:B------:R-:W-:-:S13]  /*23f0*/  PLOP3.LUT P1, PT, P1, P2, PT, 0x2f, 0xf2 ;  /* 0x0000000000f2781c */ /* 0x000fda0000f24577 */
[----:B------:R-:W-:Y:S05]  /*2400*/  @P1 BRA `(.L_x_63) ;  /* 0x0000000400181947 */ /* 0x000fea0003800000 */
[----:B------:R-:W-:-:S04]  /*2410*/  LOP3.LUT P1, RZ, R29, 0x7fffffff, RZ, 0xc0, !PT ;  /* 0x7fffffff1dff7812 */ /* 0x000fc8000782c0ff */
[----:B------:R-:W-:-:S13]  /*2420*/  PLOP3.LUT P0, PT, P0, P1, PT, 0x2f, 0xf2 ;  /* 0x0000000000f2781c */ /* 0x000fda0000702577 */
[----:B------:R-:W-:Y:S05]  /*2430*/  @P0 BRA `(.L_x_64) ;  /* 0x0000000400000947 */ /* 0x000fea0003800000 */
[----:B------:R-:W-:Y:S02]  /*2440*/  ISETP.GE.AND P0, PT, R19, RZ, PT ;  /* 0x000000ff1300720c */ /* 0x000fe40003f06270 */
[----:B------:R-:W-:-:S11]  /*2450*/  ISETP.GE.AND P1, PT, R6, RZ, PT ;  /* 0x000000ff0600720c */ /* 0x000fd60003f26270 */
[----:B------:R-:W-:Y:S01]  /*2460*/  @P0 MOV R18, RZ ;  /* 0x000000ff00120202 */ /* 0x000fe20000000f00 */
[----:B------:R-:W-:Y:S01]  /*2470*/  @!P0 FFMA R31, R31, 1.84467440737095516160e+19, RZ ;  /* 0x5f8000001f1f8823 */ /* 0x000fe200000000ff */
[----:B------:R-:W-:Y:S01]  /*2480*/  @!P0 MOV R18, 0xffffffc0 ;  /* 0xffffffc000128802 */ /* 0x000fe20000000f00 */
[----:B------:R-:W-:-:S03]  /*2490*/  @!P1 FFMA R29, R29, 1.84467440737095516160e+19, RZ ;  /* 0x5f8000001d1d9823 */ /* 0x000fc600000000ff */
[----:B------:R-:W-:-:S07]  /*24a0*/  @!P1 IADD3 R18, PT, PT, R18, 0x40, RZ ;  /* 0x0000004012129810 */ /* 0x000fce0007ffe0ff */
.L_x_60:
[----:B------:R-:W-:Y:S01]  /*24b0*/  LEA R6, R17, 0xc0800000, 0x17 ;  /* 0xc080000011067811 */ /* 0x000fe200078eb8ff */
[----:B------:R-:W-:Y:S01]  /*24c0*/  BSSY.RECONVERGENT B1, `(.L_x_65) ;  /* 0x0000036000017945 */ /* 0x000fe20003800200 */
[----:B------:R-:W-:Y:S02]  /*24d0*/  IADD3 R32, PT, PT, R32, -0x7f, RZ ;  /* 0xffffff8120207810 */ /* 0x000fe40007ffe0ff */
[----:B------:R-:W-:-:S03]  /*24e0*/  IADD3 R33, PT, PT, -R6, R29, RZ ;  /* 0x0000001d06217210 */ /* 0x000fc60007ffe1ff */
[----:B------:R-:W-:Y:S01]  /*24f0*/  IMAD R6, R32, -0x800000, R31 ;  /* 0xff80000020067824 */ /* 0x000fe200078e021f */
[----:B------:R-:W0:Y:S01]  /*2500*/  MUFU.RCP R34, R33 ;  /* 0x0000002100227308 */ /* 0x000e220000001000 */
[----:B------:R-:W-:-:S04]  /*2510*/  FADD.FTZ R29, -R33, -RZ ;  /* 0x800000ff211d7221 */ /* 0x000fc80000010100 */
[----:B0-----:R-:W-:-:S04]  /*2520*/  FFMA R19, R34, R29, 1 ;  /* 0x3f80000022137423 */ /* 0x001fc8000000001d */
[----:B------:R-:W-:-:S04]  /*2530*/  FFMA R19, R34, R19, R34 ;  /* 0x0000001322137223 */ /* 0x000fc80000000022 */
[----:B------:R-:W-:-:S04]  /*2540*/  FFMA R34, R6, R19, RZ ;  /* 0x0000001306227223 */ /* 0x000fc800000000ff */
[----:B------:R-:W-:-:S04]  /*2550*/  FFMA R31, R29, R34, R6 ;  /* 0x000000221d1f7223 */ /* 0x000fc80000000006 */
[----:B------:R-:W-:Y:S01]  /*2560*/  FFMA R34, R19, R31, R34 ;  /* 0x0000001f13227223 */ /* 0x000fe20000000022 */
[----:B------:R-:W-:-:S03]  /*2570*/  IADD3 R31, PT, PT, R32, 0x7f, -R17 ;  /* 0x0000007f201f7810 */ /* 0x000fc60007ffe811 */
[----:B------:R-:W-:Y:S01]  /*2580*/  FFMA R29, R29, R34, R6 ;  /* 0x000000221d1d7223 */ /* 0x000fe20000000006 */
[----:B------:R-:W-:-:S03]  /*2590*/  IADD3 R31, PT, PT, R31, R18, RZ ;  /* 0x000000121f1f7210 */ /* 0x000fc60007ffe0ff */
[----:B------:R-:W-:-:S05]  /*25a0*/  FFMA R6, R19, R29, R34 ;  /* 0x0000001d13067223 */ /* 0x000fca0000000022 */
[----:B------:R-:W-:-:S04]  /*25b0*/  SHF.R.U32.HI R17, RZ, 0x17, R6 ;  /* 0x00000017ff117819 */ /* 0x000fc80000011606 */
[----:B------:R-:W-:-:S04]  /*25c0*/  LOP3.LUT R18, R17, 0xff, RZ, 0xc0, !PT ;  /* 0x000000ff11127812 */ /* 0x000fc800078ec0ff */
[----:B------:R-:W-:-:S04]  /*25d0*/  IADD3 R17, PT, PT, R18, R31, RZ ;  /* 0x0000001f12117210 */ /* 0x000fc80007ffe0ff */
[----:B------:R-:W-:-:S04]  /*25e0*/  IADD3 R18, PT, PT, R17, -0x1, RZ ;  /* 0xffffffff11127810 */ /* 0x000fc80007ffe0ff */
[----:B------:R-:W-:-:S13]  /*25f0*/  ISETP.GE.U32.AND P0, PT, R18, 0xfe, PT ;  /* 0x000000fe1200780c */ /* 0x000fda0003f06070 */
[----:B------:R-:W-:Y:S05]  /*2600*/  @!P0 BRA `(.L_x_66) ;  /* 0x0000000000808947 */ /* 0x000fea0003800000 */
[----:B------:R-:W-:-:S13]  /*2610*/  ISETP.GT.AND P0, PT, R17, 0xfe, PT ;  /* 0x000000fe1100780c */ /* 0x000fda0003f04270 */
[----:B------:R-:W-:Y:S05]  /*2620*/  @P0 BRA `(.L_x_67) ;  /* 0x00000000006c0947 */ /* 0x000fea0003800000 */
[----:B------:R-:W-:-:S13]  /*2630*/  ISETP.GE.AND P0, PT, R17, 0x1, PT ;  /* 0x000000011100780c */ /* 0x000fda0003f06270 */
[----:B------:R-:W-:Y:S05]  /*2640*/  @P0 BRA `(.L_x_68) ;  /* 0x0000000000740947 */ /* 0x000fea0003800000 */
[----:B------:R-:W-:Y:S02]  /*2650*/  ISETP.GE.AND P0, PT, R17, -0x18, PT ;  /* 0xffffffe81100780c */ /* 0x000fe40003f06270 */
[----:B------:R-:W-:-:S11]  /*2660*/  LOP3.LUT R6, R6, 0x80000000, RZ, 0xc0, !PT ;  /* 0x8000000006067812 */ /* 0x000fd600078ec0ff */
[----:B------:R-:W-:Y:S05]  /*2670*/  @!P0 BRA `(.L_x_68) ;  /* 0x0000000000688947 */ /* 0x000fea0003800000 */
[CCC-:B------:R-:W-:Y:S01]  /*2680*/  FFMA.RZ R18, R19.reuse, R29.reuse, R34.reuse ;  /* 0x0000001d13127223 */ /* 0x1c0fe2000000c022 */
[CCC-:B------:R-:W-:Y:S01]  /*2690*/  FFMA.RP R31, R19.reuse, R29.reuse, R34.reuse ;  /* 0x0000001d131f7223 */ /* 0x1c0fe20000008022 */
[----:B------:R-:W-:Y:S01]  /*26a0*/  FFMA.RM R34, R19, R29, R34 ;  /* 0x0000001d13227223 */ /* 0x000fe20000004022 */
[C---:B------:R-:W-:Y:S02]  /*26b0*/  IADD3 R19, PT, PT, R17.reuse, 0x20, RZ ;  /* 0x0000002011137810 */ /* 0x040fe40007ffe0ff */
[----:B------:R-:W-:Y:S02]  /*26c0*/  LOP3.LUT R18, R18, 0x7fffff, RZ, 0xc0, !PT ;  /* 0x007fffff12127812 */ /* 0x000fe400078ec0ff */
[C---:B------:R-:W-:Y:S02]  /*26d0*/  ISETP.NE.AND P2, PT, R17.reuse, RZ, PT ;  /* 0x000000ff1100720c */ /* 0x040fe40003f45270 */
[----:B------:R-:W-:Y:S02]  /*26e0*/  LOP3.LUT R18, R18, 0x800000, RZ, 0xfc, !PT ;  /* 0x0080000012127812 */ /* 0x000fe400078efcff */
[----:B------:R-:W-:-:S02]  /*26f0*/  ISETP.NE.AND P1, PT, R17, RZ, PT ;  /* 0x000000ff1100720c */ /* 0x000fc40003f25270 */
[----:B------:R-:W-:Y:S02]  /*2700*/  IADD3 R17, PT, PT, -R17, RZ, RZ ;  /* 0x000000ff11117210 */ /* 0x000fe40007ffe1ff */
[----:B------:R-:W-:Y:S02]  /*2710*/  SHF.L.U32 R19, R18, R19, RZ ;  /* 0x0000001312137219 */ /* 0x000fe400000006ff */
[----:B------:R-:W-:Y:S02]  /*2720*/  FSETP.NEU.FTZ.AND P0, PT, R31, R34, PT ;  /* 0x000000221f00720b */ /* 0x000fe40003f1d000 */
[----:B------:R-:W-:Y:S02]  /*2730*/  SEL R17, R17, RZ, P2 ;  /* 0x000000ff11117207 */ /* 0x000fe40001000000 */
[----:B------:R-:W-:Y:S02]  /*2740*/  ISETP.NE.AND P1, PT, R19, RZ, P1 ;  /* 0x000000ff1300720c */ /* 0x000fe40000f25270 */
[----:B------:R-:W-:-:S02]  /*2750*/  SHF.R.U32.HI R32, RZ, R17, R18 ;  /* 0x00000011ff207219 */ /* 0x000fc40000011612 */
[----:B------:R-:W-:Y:S02]  /*2760*/  PLOP3.LUT P0, PT, P0, P1, PT, 0xf8, 0x8f ;  /* 0x00000000008f781c */ /* 0x000fe40000703f70 */
[----:B------:R-:W-:Y:S02]  /*2770*/  SHF.R.U32.HI R18, RZ, 0x1, R32 ;  /* 0x00000001ff127819 */ /* 0x000fe40000011620 */
[----:B------:R-:W-:-:S04]  /*2780*/  SEL R17, RZ, 0x1, !P0 ;  /* 0x00000001ff117807 */ /* 0x000fc80004000000 */
[----:B------:R-:W-:-:S04]  /*2790*/  LOP3.LUT R17, R17, 0x1, R18, 0xf8, !PT ;  /* 0x0000000111117812 */ /* 0x000fc800078ef812 */
[----:B------:R-:W-:-:S04]  /*27a0*/  LOP3.LUT R17, R17, R32, RZ, 0xc0, !PT ;  /* 0x0000002011117212 */ /* 0x000fc800078ec0ff */
[----:B------:R-:W-:-:S04]  /*27b0*/  IADD3 R17, PT, PT, R18, R17, RZ ;  /* 0x0000001112117210 */ /* 0x000fc80007ffe0ff */
[----:B------:R-:W-:Y:S01]  /*27c0*/  LOP3.LUT R6, R17, R6, RZ, 0xfc, !PT ;  /* 0x0000000611067212 */ /* 0x000fe200078efcff */
[----:B------:R-:W-:Y:S06]  /*27d0*/  BRA `(.L_x_68) ;  /* 0x0000000000107947 */ /* 0x000fec0003800000 */
.L_x_67:
[----:B------:R-:W-:-:S04]  /*27e0*/  LOP3.LUT R6, R6, 0x80000000, RZ, 0xc0, !PT ;  /* 0x8000000006067812 */ /* 0x000fc800078ec0ff */
[----:B------:R-:W-:Y:S01]  /*27f0*/  LOP3.LUT R6, R6, 0x7f800000, RZ, 0xfc, !PT ;  /* 0x7f80000006067812 */ /* 0x000fe200078efcff */
[----:B------:R-:W-:Y:S06]  /*2800*/  BRA `(.L_x_68) ;  /* 0x0000000000047947 */ /* 0x000fec0003800000 */
.L_x_66:
[----:B------:R-:W-:-:S07]  /*2810*/  LEA R6, R31, R6, 0x17 ;  /* 0x000000061f067211 */ /* 0x000fce00078eb8ff */
.L_x_68:
[----:B------:R-:W-:Y:S05]  /*2820*/  BSYNC.RECONVERGENT B1 ;  /* 0x0000000000017941 */ /* 0x000fea0003800200 */
.L_x_65:
[----:B------:R-:W-:Y:S05]  /*2830*/  BRA `(.L_x_69) ;  /* 0x0000000000207947 */ /* 0x000fea0003800000 */
.L_x_64:
[----:B------:R-:W-:-:S04]  /*2840*/  LOP3.LUT R29, R29, 0x80000000, R31, 0x48, !PT ;  /* 0x800000001d1d7812 */ /* 0x000fc800078e481f */
[----:B------:R-:W-:Y:S01]  /*2850*/  LOP3.LUT R6, R29, 0x7f800000, RZ, 0xfc, !PT ;  /* 0x7f8000001d067812 */ /* 0x000fe200078efcff */
[----:B------:R-:W-:Y:S06]  /*2860*/  BRA `(.L_x_69) ;  /* 0x0000000000147947 */ /* 0x000fec0003800000 */
.L_x_63:
[----:B------:R-:W-:Y:S01]  /*2870*/  LOP3.LUT R6, R29, 0x80000000, R31, 0x48, !PT ;  /* 0x800000001d067812 */ /* 0x000fe200078e481f */
[----:B------:R-:W-:Y:S06]  /*2880*/  BRA `(.L_x_69) ;  /* 0x00000000000c7947 */ /* 0x000fec0003800000 */
.L_x_62:
[----:B------:R-:W0:Y:S01]  /*2890*/  MUFU.RSQ R6, -QNAN ;  /* 0xffc0000000067908 */ /* 0x000e220000001400 */
[----:B------:R-:W-:Y:S05]  /*28a0*/  BRA `(.L_x_69) ;  /* 0x0000000000047947 */ /* 0x000fea0003800000 */
.L_x_61:
[----:B------:R-:W-:-:S07]  /*28b0*/  FADD.FTZ R6, R31, R29 ;  /* 0x0000001d1f067221 */ /* 0x000fce0000010000 */
.L_x_69:
[----:B------:R-:W-:Y:S05]  /*28c0*/  BSYNC.RECONVERGENT B0 ;  /* 0x0000000000007941 */ /* 0x000fea0003800200 */
.L_x_59:
[----:B------:R-:W-:-:S04]  /*28d0*/  HFMA2 R17, -RZ, RZ, 0, 0 ;  /* 0x00000000ff117431 */ /* 0x000fc800000001ff */
[----:B0-----:R-:W-:Y:S05]  /*28e0*/  RET.REL.NODEC R16 `(_Z16licz_krok_kerneliifP6float4S0_) ;  /* 0xffffffd410c47950 */ /* 0x001fea0003c3ffff */
.L_x_70:
[----:B------:R-:W-:-:S00]  /*28f0*/  BRA `(.L_x_70) ;  /* 0xfffffffc00fc7947 */ /* 0x000fc0000383ffff */
[----:B------:R-:W-:-:S00]  /*2900*/  NOP ;  /* 0x0000000000007918 */ /* 0x000fc00000000000 */
[----:B------:R-:W-:-:S00]  /*2910*/  NOP ;  /* 0x0000000000007918 */ /* 0x000fc00000000000 */
[----:B------:R-:W-:-:S00]  /*2920*/  NOP ;  /* 0x0000000000007918 */ /* 0x000fc00000000000 */
[----:B------:R-:W-:-:S00]  /*2930*/  NOP ;  /* 0x0000000000007918 */ /* 0x000fc00000000000 */
[----:B------:R-:W-:-:S00]  /*2940*/  NOP ;  /* 0x0000000000007918 */ /* 0x000fc00000000000 */
[----:B------:R-:W-:-:S00]  /*2950*/  NOP ;  /* 0x0000000000007918 */ /* 0x000fc00000000000 */
[----:B------:R-:W-:-:S00]  /*2960*/  NOP ;  /* 0x0000000000007918 */ /* 0x000fc00000000000 */
[----:B------:R-:W-:-:S00]  /*2970*/  NOP ;  /* 0x0000000000007918 */ /* 0x000fc00000000000 */
.L_x_73:


//--------------------- .text._Z18temperatura_kerneliP6float4S0_Pf --------------------------
	.section	.text._Z18temperatura_kerneliP6float4S0_Pf,"ax",@progbits
	.align	128
        .global         _Z18temperatura_kerneliP6float4S0_Pf
        .type           _Z18temperatura_kerneliP6float4S0_Pf,@function
        .size           _Z18temperatura_kerneliP6float4S0_Pf,(.L_x_75 - _Z18temperatura_kerneliP6float4S0_Pf)
        .other          _Z18temperatura_kerneliP6float4S0_Pf,@"STO_CUDA_ENTRY STV_DEFAULT"
_Z18temperatura_kerneliP6float4S0_Pf:
.text._Z18temperatura_kerneliP6float4S0_Pf:
        /* <DEDUP_REMOVED lines=10> */
[----:B------:R-:W2:Y:S08]  /*00a0*/  LDC.64 R2, c[0x0][0x388] ;  /* 0x0000e200ff027b82 */ /* 0x000eb00000000a00 */
[----:B------:R-:W3:Y:S01]  /*00b0*/  LDC.64 R8, c[0x0][0x398] ;  /* 0x0000e600ff087b82 */ /* 0x000ee20000000a00 */
[----:B0-----:R-:W-:-:S06]  /*00c0*/  IMAD.WIDE R4, R11, 0x10, R4 ;  /* 0x000000100b047825 */ /* 0x001fcc00078e0204 */
[----:B-1----:R-:W4:Y:S01]  /*00d0*/  LDG.E.128 R4, desc[UR4][R4.64] ;  /* 0x0000000404047981 */ /* 0x002f22000c1e1d00 */
[----:B--2---:R-:W-:-:S06]  /*00e0*/  IMAD.WIDE R2, R11, 0x10, R2 ;  /* 0x000000100b027825 */ /* 0x004fcc00078e0202 */
[----:B------:R-:W2:Y:S01]  /*00f0*/  LDG.E R2, desc[UR4][R2.64+0xc] ;  /* 0x00000c0402027981 */ /* 0x000ea2000c1e1900 */
[----:B----4-:R-:W-:-:S04]  /*0100*/  FMUL R7, R5, R5 ;  /* 0x0000000505077220 */ /* 0x010fc80000400000 */
[----:B------:R-:W-:-:S04]  /*0110*/  FFMA R7, R4, R4, R7 ;  /* 0x0000000404077223 */ /* 0x000fc80000000007 */
[----:B------:R-:W-:Y:S01]  /*0120*/  FFMA R13, R6, R6, R7 ;  /* 0x00000006060d7223 */ /* 0x000fe20000000007 */
[----:B---3--:R-:W-:-:S04]  /*0130*/  IMAD.WIDE R6, R11, 0x4, R8 ;  /* 0x000000040b067825 */ /* 0x008fc800078e0208 */
[----:B--2---:R-:W-:-:S05]  /*0140*/  FMUL R13, R2, R13 ;  /* 0x0000000d020d7220 */ /* 0x004fca0000400000 */
[----:B------:R-:W-:Y:S01]  /*0150*/  STG.E desc[UR4][R6.64], R13 ;  /* 0x0000000d06007986 */ /* 0x000fe2000c101904 */
[----:B------:R-:W-:Y:S05]  /*0160*/  EXIT ;  /* 0x000000000000794d */ /* 0x000fea0003800000 */
.L_x_71:
        /* <DEDUP_REMOVED lines=9> */
.L_x_75:


//--------------------- .nv.shared._Z16licz_krok_kerneliifP6float4S0_ --------------------------
	.section	.nv.shared._Z16licz_krok_kerneliifP6float4S0_,"aw",@nobits
	.sectionflags	@""
	.align	16
	.zero		1024


//--------------------- .nv.shared.reserved.0     --------------------------
	.section	.nv.shared.reserved.0,"aw",@nobits
	.weak		__nv_reservedSMEM_offset_0_alias
	.size		__nv_reservedSMEM_offset_0_alias, 0, 64
	.other		__nv_reservedSMEM_offset_0_alias,@"STO_CUDA_RESERVED_SHARED STV_DEFAULT"
__nv_reservedSMEM_offset_0_alias:
	.zero		0
	.zero		64


//--------------------- .nv.shared._Z18temperatura_kerneliP6float4S0_Pf --------------------------
	.section	.nv.shared._Z18temperatura_kerneliP6float4S0_Pf,"aw",@nobits
	.sectionflags	@""
	.align	16
	.zero		1024


//--------------------- .nv.constant0._Z16licz_krok_kerneliifP6float4S0_ --------------------------
	.section	.nv.constant0._Z16licz_krok_kerneliifP6float4S0_,"a",@progbits
	.sectionflags	@""
	.align	4
.nv.constant0._Z16licz_krok_kerneliifP6float4S0_:
	.zero		928


//--------------------- .nv.constant0._Z18temperatura_kerneliP6float4S0_Pf --------------------------
	.section	.nv.constant0._Z18temperatura_kerneliP6float4S0_Pf,"a",@progbits
	.sectionflags	@""
	.align	4
.nv.constant0._Z18temperatura_kerneliP6float4S0_Pf:
	.zero		928


//--------------------- SYMBOLS --------------------------

	.type		.nv.reservedSmem.offset0,@object
	.size		.nv.reservedSmem.offset0,0x4
	.type		.nv.reservedSmem.cap,@object
	.size		.nv.reservedSmem.cap,0x4
